//
// Generated by NVIDIA NVVM Compiler
//
// Compiler Build ID: CL-36424714
// Cuda compilation tools, release 13.0, V13.0.88
// Based on NVVM 20.0.0
//

.version 9.0
.target sm_100
.address_size 64

	// .globl	_Z8MatchingPdS_iPi
.extern .func  (.param .b32 func_retval0) vprintf
(
	.param .b64 vprintf_param_0,
	.param .b64 vprintf_param_1
)
;
.func  (.param .b64 func_retval0) __internal_accurate_pow
(
	.param .b64 __internal_accurate_pow_param_0
)
;
.global .align 1 .b8 $str[13] = {98, 97, 114, 32, 68, 58, 32, 37, 46, 51, 102, 32};

.visible .entry _Z8MatchingPdS_iPi(
	.param .u64 .ptr .align 1 _Z8MatchingPdS_iPi_param_0,
	.param .u64 .ptr .align 1 _Z8MatchingPdS_iPi_param_1,
	.param .u32 _Z8MatchingPdS_iPi_param_2,
	.param .u64 .ptr .align 1 _Z8MatchingPdS_iPi_param_3
)
{
	.reg .pred 	%p<38>;
	.reg .b32 	%r<50>;
	.reg .b64 	%rd<15>;
	.reg .b64 	%fd<64>;

	ld.param.u64 	%rd6, [_Z8MatchingPdS_iPi_param_0];
	ld.param.u64 	%rd7, [_Z8MatchingPdS_iPi_param_1];
	ld.param.u32 	%r13, [_Z8MatchingPdS_iPi_param_2];
	ld.param.u64 	%rd8, [_Z8MatchingPdS_iPi_param_3];
	setp.lt.s32 	%p2, %r13, 1;
	@%p2 bra 	$L__BB0_20;
	mov.u32 	%r15, %tid.x;
	mov.u32 	%r16, %ntid.x;
	mov.u32 	%r17, %ctaid.x;
	mad.lo.s32 	%r18, %r17, %r16, %r15;
	cvta.to.global.u64 	%rd9, %rd6;
	cvta.to.global.u64 	%rd10, %rd8;
	mul.lo.s32 	%r19, %r18, 3;
	mul.wide.s32 	%rd11, %r19, 8;
	add.s64 	%rd1, %rd9, %rd11;
	mov.f64 	%fd25, 0d4000000000000000;
	{
	.reg .b32 %temp; 
	mov.b64 	{%temp, %r1}, %fd25;
	}
	and.b32  	%r2, %r1, 2146435072;
	setp.eq.s32 	%p3, %r2, 1062207488;
	setp.lt.s32 	%p4, %r1, 0;
	selp.b32 	%r3, 0, 2146435072, %p4;
	and.b32  	%r20, %r1, 2147483647;
	setp.ne.s32 	%p5, %r20, 1071644672;
	and.pred  	%p1, %p3, %p5;
	or.b32  	%r4, %r3, -2147483648;
	mul.wide.s32 	%rd12, %r18, 4;
	add.s64 	%rd2, %rd10, %rd12;
	neg.s32 	%r48, %r13;
	cvta.to.global.u64 	%rd13, %rd7;
	add.s64 	%rd14, %rd13, 8;
	mov.f64 	%fd63, 0d40F86A0000000000;
	mov.b32 	%r49, 0;
$L__BB0_2:
	setp.lt.s32 	%p6, %r1, 0;
	setp.eq.s32 	%p7, %r2, 1062207488;
	ld.global.f64 	%fd26, [%rd1];
	ld.global.f64 	%fd27, [%rd14+-8];
	sub.f64 	%fd2, %fd26, %fd27;
	{
	.reg .b32 %temp; 
	mov.b64 	{%temp, %r8}, %fd2;
	}
	abs.f64 	%fd3, %fd2;
	{ // callseq 0, 0
	.param .b64 param0;
	st.param.f64 	[param0], %fd3;
	.param .b64 retval0;
	call.uni (retval0), 
	__internal_accurate_pow, 
	(
	param0
	);
	ld.param.f64 	%fd28, [retval0];
	} // callseq 0
	setp.lt.s32 	%p9, %r8, 0;
	neg.f64 	%fd30, %fd28;
	selp.f64 	%fd31, %fd30, %fd28, %p7;
	selp.f64 	%fd32, %fd31, %fd28, %p9;
	setp.eq.f64 	%p10, %fd2, 0d0000000000000000;
	selp.b32 	%r21, %r8, 0, %p7;
	or.b32  	%r22, %r21, 2146435072;
	selp.b32 	%r23, %r22, %r21, %p6;
	mov.b32 	%r24, 0;
	mov.b64 	%fd33, {%r24, %r23};
	selp.f64 	%fd60, %fd33, %fd32, %p10;
	add.f64 	%fd34, %fd2, 0d4000000000000000;
	{
	.reg .b32 %temp; 
	mov.b64 	{%temp, %r25}, %fd34;
	}
	and.b32  	%r26, %r25, 2146435072;
	setp.ne.s32 	%p11, %r26, 2146435072;
	@%p11 bra 	$L__BB0_7;
	setp.num.f64 	%p12, %fd2, %fd2;
	@%p12 bra 	$L__BB0_5;
	mov.f64 	%fd35, 0d4000000000000000;
	add.rn.f64 	%fd60, %fd2, %fd35;
	bra.uni 	$L__BB0_7;
$L__BB0_5:
	setp.neu.f64 	%p13, %fd3, 0d7FF0000000000000;
	@%p13 bra 	$L__BB0_7;
	setp.lt.s32 	%p14, %r8, 0;
	selp.b32 	%r27, %r4, %r3, %p1;
	selp.b32 	%r28, %r27, %r3, %p14;
	mov.b32 	%r29, 0;
	mov.b64 	%fd60, {%r29, %r28};
$L__BB0_7:
	setp.lt.s32 	%p15, %r1, 0;
	setp.eq.s32 	%p16, %r2, 1062207488;
	setp.eq.f64 	%p18, %fd2, 0d3FF0000000000000;
	selp.f64 	%fd8, 0d3FF0000000000000, %fd60, %p18;
	ld.global.f64 	%fd36, [%rd1+8];
	ld.global.f64 	%fd37, [%rd14];
	sub.f64 	%fd9, %fd36, %fd37;
	{
	.reg .b32 %temp; 
	mov.b64 	{%temp, %r9}, %fd9;
	}
	abs.f64 	%fd10, %fd9;
	{ // callseq 1, 0
	.param .b64 param0;
	st.param.f64 	[param0], %fd10;
	.param .b64 retval0;
	call.uni (retval0), 
	__internal_accurate_pow, 
	(
	param0
	);
	ld.param.f64 	%fd38, [retval0];
	} // callseq 1
	setp.lt.s32 	%p19, %r9, 0;
	neg.f64 	%fd40, %fd38;
	selp.f64 	%fd41, %fd40, %fd38, %p16;
	selp.f64 	%fd42, %fd41, %fd38, %p19;
	setp.eq.f64 	%p20, %fd9, 0d0000000000000000;
	selp.b32 	%r30, %r9, 0, %p16;
	or.b32  	%r31, %r30, 2146435072;
	selp.b32 	%r32, %r31, %r30, %p15;
	mov.b32 	%r33, 0;
	mov.b64 	%fd43, {%r33, %r32};
	selp.f64 	%fd61, %fd43, %fd42, %p20;
	add.f64 	%fd44, %fd9, 0d4000000000000000;
	{
	.reg .b32 %temp; 
	mov.b64 	{%temp, %r34}, %fd44;
	}
	and.b32  	%r35, %r34, 2146435072;
	setp.ne.s32 	%p21, %r35, 2146435072;
	@%p21 bra 	$L__BB0_12;
	setp.num.f64 	%p22, %fd9, %fd9;
	@%p22 bra 	$L__BB0_10;
	mov.f64 	%fd45, 0d4000000000000000;
	add.rn.f64 	%fd61, %fd9, %fd45;
	bra.uni 	$L__BB0_12;
$L__BB0_10:
	setp.neu.f64 	%p23, %fd10, 0d7FF0000000000000;
	@%p23 bra 	$L__BB0_12;
	setp.lt.s32 	%p24, %r9, 0;
	selp.b32 	%r36, %r4, %r3, %p1;
	selp.b32 	%r37, %r36, %r3, %p24;
	mov.b32 	%r38, 0;
	mov.b64 	%fd61, {%r38, %r37};
$L__BB0_12:
	setp.lt.s32 	%p25, %r1, 0;
	setp.eq.s32 	%p26, %r2, 1062207488;
	setp.eq.f64 	%p28, %fd9, 0d3FF0000000000000;
	selp.f64 	%fd46, 0d3FF0000000000000, %fd61, %p28;
	add.f64 	%fd15, %fd8, %fd46;
	ld.global.f64 	%fd47, [%rd1+16];
	ld.global.f64 	%fd48, [%rd14+8];
	sub.f64 	%fd16, %fd47, %fd48;
	{
	.reg .b32 %temp; 
	mov.b64 	{%temp, %r10}, %fd16;
	}
	abs.f64 	%fd17, %fd16;
	{ // callseq 2, 0
	.param .b64 param0;
	st.param.f64 	[param0], %fd17;
	.param .b64 retval0;
	call.uni (retval0), 
	__internal_accurate_pow, 
	(
	param0
	);
	ld.param.f64 	%fd49, [retval0];
	} // callseq 2
	setp.lt.s32 	%p29, %r10, 0;
	neg.f64 	%fd51, %fd49;
	selp.f64 	%fd52, %fd51, %fd49, %p26;
	selp.f64 	%fd53, %fd52, %fd49, %p29;
	setp.eq.f64 	%p30, %fd16, 0d0000000000000000;
	selp.b32 	%r39, %r10, 0, %p26;
	or.b32  	%r40, %r39, 2146435072;
	selp.b32 	%r41, %r40, %r39, %p25;
	mov.b32 	%r42, 0;
	mov.b64 	%fd54, {%r42, %r41};
	selp.f64 	%fd62, %fd54, %fd53, %p30;
	add.f64 	%fd55, %fd16, 0d4000000000000000;
	{
	.reg .b32 %temp; 
	mov.b64 	{%temp, %r43}, %fd55;
	}
	and.b32  	%r44, %r43, 2146435072;
	setp.ne.s32 	%p31, %r44, 2146435072;
	@%p31 bra 	$L__BB0_17;
	setp.num.f64 	%p32, %fd16, %fd16;
	@%p32 bra 	$L__BB0_15;
	mov.f64 	%fd56, 0d4000000000000000;
	add.rn.f64 	%fd62, %fd16, %fd56;
	bra.uni 	$L__BB0_17;
$L__BB0_15:
	setp.neu.f64 	%p33, %fd17, 0d7FF0000000000000;
	@%p33 bra 	$L__BB0_17;
	setp.lt.s32 	%p34, %r10, 0;
	selp.b32 	%r45, %r4, %r3, %p1;
	selp.b32 	%r46, %r45, %r3, %p34;
	mov.b32 	%r47, 0;
	mov.b64 	%fd62, {%r47, %r46};
$L__BB0_17:
	setp.eq.f64 	%p35, %fd16, 0d3FF0000000000000;
	selp.f64 	%fd57, 0d3FF0000000000000, %fd62, %p35;
	add.f64 	%fd58, %fd15, %fd57;
	sqrt.rn.f64 	%fd22, %fd58;
	setp.geu.f64 	%p36, %fd22, %fd63;
	@%p36 bra 	$L__BB0_19;
	st.global.u32 	[%rd2], %r49;
	mov.f64 	%fd63, %fd22;
$L__BB0_19:
	add.s32 	%r49, %r49, 1;
	add.s32 	%r48, %r48, 1;
	setp.ne.s32 	%p37, %r48, 0;
	add.s64 	%rd14, %rd14, 24;
	@%p37 bra 	$L__BB0_2;
$L__BB0_20:
	ret;

}
	// .globl	_Z9centr_devPdS_PiS_S_S_S_
.visible .entry _Z9centr_devPdS_PiS_S_S_S_(
	.param .u64 .ptr .align 1 _Z9centr_devPdS_PiS_S_S_S__param_0,
	.param .u64 .ptr .align 1 _Z9centr_devPdS_PiS_S_S_S__param_1,
	.param .u64 .ptr .align 1 _Z9centr_devPdS_PiS_S_S_S__param_2,
	.param .u64 .ptr .align 1 _Z9centr_devPdS_PiS_S_S_S__param_3,
	.param .u64 .ptr .align 1 _Z9centr_devPdS_PiS_S_S_S__param_4,
	.param .u64 .ptr .align 1 _Z9centr_devPdS_PiS_S_S_S__param_5,
	.param .u64 .ptr .align 1 _Z9centr_devPdS_PiS_S_S_S__param_6
)
{
	.local .align 8 .b8 	__local_depot1[8];
	.reg .b64 	%SP;
	.reg .b64 	%SPL;
	.reg .pred 	%p<5>;
	.reg .b32 	%r<28>;
	.reg .b64 	%rd<49>;
	.reg .b64 	%fd<46>;

	mov.u64 	%SPL, __local_depot1;
	cvta.local.u64 	%SP, %SPL;
	ld.param.u64 	%rd11, [_Z9centr_devPdS_PiS_S_S_S__param_1];
	ld.param.u64 	%rd12, [_Z9centr_devPdS_PiS_S_S_S__param_2];
	ld.param.u64 	%rd13, [_Z9centr_devPdS_PiS_S_S_S__param_5];
	ld.param.u64 	%rd14, [_Z9centr_devPdS_PiS_S_S_S__param_6];
	cvta.to.global.u64 	%rd1, %rd13;
	cvta.to.global.u64 	%rd2, %rd14;
	cvta.to.global.u64 	%rd3, %rd11;
	cvta.to.global.u64 	%rd15, %rd12;
	mov.u32 	%r6, %ctaid.x;
	mov.u32 	%r7, %ntid.x;
	mov.u32 	%r8, %tid.x;
	mad.lo.s32 	%r1, %r6, %r7, %r8;
	mov.u32 	%r9, %nctaid.x;
	mul.lo.s32 	%r2, %r7, %r9;
	mul.wide.s32 	%rd16, %r1, 4;
	add.s64 	%rd4, %rd15, %rd16;
	ld.global.u32 	%r10, [%rd4];
	mul.lo.s32 	%r11, %r10, 3;
	mul.wide.s32 	%rd17, %r11, 8;
	add.s64 	%rd18, %rd3, %rd17;
	ld.global.f64 	%fd1, [%rd18];
	mul.lo.s32 	%r3, %r1, 3;
	mul.wide.s32 	%rd19, %r3, 8;
	add.s64 	%rd5, %rd2, %rd19;
	st.global.f64 	[%rd5], %fd1;
	ld.global.u32 	%r12, [%rd4];
	mul.lo.s32 	%r13, %r12, 3;
	mul.wide.s32 	%rd20, %r13, 8;
	add.s64 	%rd21, %rd3, %rd20;
	ld.global.f64 	%fd2, [%rd21+8];
	st.global.f64 	[%rd5+8], %fd2;
	ld.global.u32 	%r14, [%rd4];
	mul.lo.s32 	%r15, %r14, 3;
	mul.wide.s32 	%rd22, %r15, 8;
	add.s64 	%rd23, %rd3, %rd22;
	ld.global.f64 	%fd3, [%rd23+16];
	st.global.f64 	[%rd5+16], %fd3;
	bar.sync 	0;
	setp.lt.s32 	%p1, %r2, 1;
	add.s64 	%rd6, %rd1, %rd19;
	@%p1 bra 	$L__BB1_5;
	mov.b32 	%r27, 1;
$L__BB1_2:
	shl.b32 	%r5, %r27, 1;
	add.s32 	%r17, %r5, -1;
	and.b32  	%r18, %r17, %r1;
	setp.ne.s32 	%p2, %r18, 0;
	@%p2 bra 	$L__BB1_4;
	mul.wide.s32 	%rd24, %r27, 24;
	add.s64 	%rd25, %rd6, %rd24;
	ld.global.f64 	%fd4, [%rd25];
	ld.global.f64 	%fd5, [%rd6];
	add.f64 	%fd6, %fd4, %fd5;
	st.global.f64 	[%rd6], %fd6;
	ld.global.f64 	%fd7, [%rd25+8];
	ld.global.f64 	%fd8, [%rd6+8];
	add.f64 	%fd9, %fd7, %fd8;
	st.global.f64 	[%rd6+8], %fd9;
	ld.global.f64 	%fd10, [%rd25+16];
	ld.global.f64 	%fd11, [%rd6+16];
	add.f64 	%fd12, %fd10, %fd11;
	st.global.f64 	[%rd6+16], %fd12;
	add.s64 	%rd26, %rd5, %rd24;
	ld.global.f64 	%fd13, [%rd26];
	ld.global.f64 	%fd14, [%rd5];
	add.f64 	%fd15, %fd13, %fd14;
	st.global.f64 	[%rd5], %fd15;
	ld.global.f64 	%fd16, [%rd26+8];
	ld.global.f64 	%fd17, [%rd5+8];
	add.f64 	%fd18, %fd16, %fd17;
	st.global.f64 	[%rd5+8], %fd18;
	ld.global.f64 	%fd19, [%rd26+16];
	ld.global.f64 	%fd20, [%rd5+16];
	add.f64 	%fd21, %fd19, %fd20;
	st.global.f64 	[%rd5+16], %fd21;
$L__BB1_4:
	bar.sync 	0;
	setp.le.s32 	%p3, %r5, %r2;
	mov.u32 	%r27, %r5;
	@%p3 bra 	$L__BB1_2;
$L__BB1_5:
	ld.param.u64 	%rd47, [_Z9centr_devPdS_PiS_S_S_S__param_3];
	cvta.to.global.u64 	%rd7, %rd47;
	setp.gt.u32 	%p4, %r1, 2;
	@%p4 bra 	$L__BB1_7;
	ld.param.u64 	%rd48, [_Z9centr_devPdS_PiS_S_S_S__param_4];
	mul.wide.u32 	%rd27, %r1, 8;
	add.s64 	%rd28, %rd1, %rd27;
	ld.global.f64 	%fd22, [%rd28];
	cvt.rn.f64.s32 	%fd23, %r2;
	div.rn.f64 	%fd24, %fd22, %fd23;
	add.s64 	%rd29, %rd7, %rd27;
	st.global.f64 	[%rd29], %fd24;
	add.s64 	%rd30, %rd2, %rd27;
	ld.global.f64 	%fd25, [%rd30];
	div.rn.f64 	%fd26, %fd25, %fd23;
	cvta.to.global.u64 	%rd31, %rd48;
	add.s64 	%rd32, %rd31, %rd27;
	st.global.f64 	[%rd32], %fd26;
	ld.global.f64 	%fd27, [%rd29];
	add.u64 	%rd33, %SP, 0;
	add.u64 	%rd34, %SPL, 0;
	st.local.f64 	[%rd34], %fd27;
	mov.u64 	%rd35, $str;
	cvta.global.u64 	%rd36, %rd35;
	{ // callseq 3, 0
	.param .b64 param0;
	st.param.b64 	[param0], %rd36;
	.param .b64 param1;
	st.param.b64 	[param1], %rd33;
	.param .b32 retval0;
	call.uni (retval0), 
	vprintf, 
	(
	param0, 
	param1
	);
	ld.param.b32 	%r19, [retval0];
	} // callseq 3
$L__BB1_7:
	ld.param.u64 	%rd46, [_Z9centr_devPdS_PiS_S_S_S__param_0];
	cvta.to.global.u64 	%rd37, %rd46;
	bar.sync 	0;
	add.s64 	%rd39, %rd37, %rd19;
	ld.global.f64 	%fd28, [%rd39];
	ld.global.f64 	%fd29, [%rd7];
	sub.f64 	%fd30, %fd28, %fd29;
	st.global.f64 	[%rd6], %fd30;
	ld.global.f64 	%fd31, [%rd39+8];
	ld.global.f64 	%fd32, [%rd7+8];
	sub.f64 	%fd33, %fd31, %fd32;
	st.global.f64 	[%rd6+8], %fd33;
	ld.global.f64 	%fd34, [%rd39+16];
	ld.global.f64 	%fd35, [%rd7+16];
	sub.f64 	%fd36, %fd34, %fd35;
	st.global.f64 	[%rd6+16], %fd36;
	ld.global.u32 	%r21, [%rd4];
	mul.lo.s32 	%r22, %r21, 3;
	mul.wide.s32 	%rd40, %r22, 8;
	add.s64 	%rd41, %rd3, %rd40;
	ld.global.f64 	%fd37, [%rd41];
	ld.global.f64 	%fd38, [%rd7];
	sub.f64 	%fd39, %fd37, %fd38;
	st.global.f64 	[%rd5], %fd39;
	ld.global.u32 	%r23, [%rd4];
	mul.lo.s32 	%r24, %r23, 3;
	mul.wide.s32 	%rd42, %r24, 8;
	add.s64 	%rd43, %rd3, %rd42;
	ld.global.f64 	%fd40, [%rd43+8];
	ld.global.f64 	%fd41, [%rd7+8];
	sub.f64 	%fd42, %fd40, %fd41;
	st.global.f64 	[%rd5+8], %fd42;
	ld.global.u32 	%r25, [%rd4];
	mul.lo.s32 	%r26, %r25, 3;
	mul.wide.s32 	%rd44, %r26, 8;
	add.s64 	%rd45, %rd3, %rd44;
	ld.global.f64 	%fd43, [%rd45+16];
	ld.global.f64 	%fd44, [%rd7+16];
	sub.f64 	%fd45, %fd43, %fd44;
	st.global.f64 	[%rd5+16], %fd45;
	ret;

}
	// .globl	_Z6repmatPdS_
.visible .entry _Z6repmatPdS_(
	.param .u64 .ptr .align 1 _Z6repmatPdS__param_0,
	.param .u64 .ptr .align 1 _Z6repmatPdS__param_1
)
{
	.reg .b32 	%r<6>;
	.reg .b64 	%rd<7>;
	.reg .b64 	%fd<4>;

	ld.param.u64 	%rd1, [_Z6repmatPdS__param_0];
	ld.param.u64 	%rd2, [_Z6repmatPdS__param_1];
	cvta.to.global.u64 	%rd3, %rd2;
	cvta.to.global.u64 	%rd4, %rd1;
	mov.u32 	%r1, %ctaid.x;
	mov.u32 	%r2, %ntid.x;
	mov.u32 	%r3, %tid.x;
	mad.lo.s32 	%r4, %r1, %r2, %r3;
	ld.global.f64 	%fd1, [%rd4];
	mul.lo.s32 	%r5, %r4, 3;
	mul.wide.s32 	%rd5, %r5, 8;
	add.s64 	%rd6, %rd3, %rd5;
	st.global.f64 	[%rd6], %fd1;
	ld.global.f64 	%fd2, [%rd4+8];
	st.global.f64 	[%rd6+8], %fd2;
	ld.global.f64 	%fd3, [%rd4+16];
	st.global.f64 	[%rd6+16], %fd3;
	ret;

}
	// .globl	_Z5ErrorPdiS_S_PiS_i
.visible .entry _Z5ErrorPdiS_S_PiS_i(
	.param .u64 .ptr .align 1 _Z5ErrorPdiS_S_PiS_i_param_0,
	.param .u32 _Z5ErrorPdiS_S_PiS_i_param_1,
	.param .u64 .ptr .align 1 _Z5ErrorPdiS_S_PiS_i_param_2,
	.param .u64 .ptr .align 1 _Z5ErrorPdiS_S_PiS_i_param_3,
	.param .u64 .ptr .align 1 _Z5ErrorPdiS_S_PiS_i_param_4,
	.param .u64 .ptr .align 1 _Z5ErrorPdiS_S_PiS_i_param_5,
	.param .u32 _Z5ErrorPdiS_S_PiS_i_param_6
)
{
	.reg .pred 	%p<18>;
	.reg .b32 	%r<33>;
	.reg .b64 	%rd<23>;
	.reg .b64 	%fd<31>;

	ld.param.u64 	%rd4, [_Z5ErrorPdiS_S_PiS_i_param_0];
	ld.param.u32 	%r8, [_Z5ErrorPdiS_S_PiS_i_param_1];
	ld.param.u64 	%rd5, [_Z5ErrorPdiS_S_PiS_i_param_2];
	ld.param.u64 	%rd6, [_Z5ErrorPdiS_S_PiS_i_param_3];
	ld.param.u64 	%rd7, [_Z5ErrorPdiS_S_PiS_i_param_4];
	ld.param.u64 	%rd3, [_Z5ErrorPdiS_S_PiS_i_param_5];
	ld.param.u32 	%r9, [_Z5ErrorPdiS_S_PiS_i_param_6];
	cvta.to.global.u64 	%rd1, %rd4;
	cvta.to.global.u64 	%rd8, %rd5;
	cvta.to.global.u64 	%rd9, %rd6;
	cvta.to.global.u64 	%rd10, %rd7;
	mov.u32 	%r10, %ctaid.x;
	mov.u32 	%r11, %ntid.x;
	mov.u32 	%r12, %tid.x;
	mad.lo.s32 	%r1, %r10, %r11, %r12;
	mul.wide.s32 	%rd11, %r1, 4;
	add.s64 	%rd12, %rd10, %rd11;
	ld.global.u32 	%r13, [%rd12];
	mul.wide.s32 	%rd13, %r13, 8;
	add.s64 	%rd14, %rd9, %rd13;
	ld.global.f64 	%fd13, [%rd14];
	mul.wide.s32 	%rd15, %r1, 8;
	add.s64 	%rd16, %rd8, %rd15;
	ld.global.f64 	%fd14, [%rd16];
	sub.f64 	%fd1, %fd13, %fd14;
	{
	.reg .b32 %temp; 
	mov.b64 	{%temp, %r2}, %fd1;
	}
	mov.f64 	%fd15, 0d4000000000000000;
	{
	.reg .b32 %temp; 
	mov.b64 	{%temp, %r14}, %fd15;
	}
	and.b32  	%r4, %r14, 2146435072;
	setp.eq.s32 	%p1, %r4, 1062207488;
	abs.f64 	%fd2, %fd1;
	{ // callseq 4, 0
	.param .b64 param0;
	st.param.f64 	[param0], %fd2;
	.param .b64 retval0;
	call.uni (retval0), 
	__internal_accurate_pow, 
	(
	param0
	);
	ld.param.f64 	%fd16, [retval0];
	} // callseq 4
	setp.lt.s32 	%p2, %r2, 0;
	neg.f64 	%fd18, %fd16;
	selp.f64 	%fd19, %fd18, %fd16, %p1;
	selp.f64 	%fd28, %fd19, %fd16, %p2;
	setp.neu.f64 	%p3, %fd1, 0d0000000000000000;
	@%p3 bra 	$L__BB3_2;
	setp.eq.s32 	%p4, %r4, 1062207488;
	selp.b32 	%r15, %r2, 0, %p4;
	setp.lt.s32 	%p5, %r14, 0;
	or.b32  	%r16, %r15, 2146435072;
	selp.b32 	%r17, %r16, %r15, %p5;
	mov.b32 	%r18, 0;
	mov.b64 	%fd28, {%r18, %r17};
$L__BB3_2:
	add.f64 	%fd20, %fd1, 0d4000000000000000;
	{
	.reg .b32 %temp; 
	mov.b64 	{%temp, %r19}, %fd20;
	}
	and.b32  	%r20, %r19, 2146435072;
	setp.ne.s32 	%p6, %r20, 2146435072;
	@%p6 bra 	$L__BB3_7;
	setp.num.f64 	%p7, %fd1, %fd1;
	@%p7 bra 	$L__BB3_5;
	mov.f64 	%fd21, 0d4000000000000000;
	add.rn.f64 	%fd28, %fd1, %fd21;
	bra.uni 	$L__BB3_7;
$L__BB3_5:
	setp.neu.f64 	%p8, %fd2, 0d7FF0000000000000;
	@%p8 bra 	$L__BB3_7;
	setp.lt.s32 	%p9, %r2, 0;
	setp.eq.s32 	%p10, %r4, 1062207488;
	setp.lt.s32 	%p11, %r14, 0;
	selp.b32 	%r22, 0, 2146435072, %p11;
	and.b32  	%r23, %r14, 2147483647;
	setp.ne.s32 	%p12, %r23, 1071644672;
	or.b32  	%r24, %r22, -2147483648;
	selp.b32 	%r25, %r24, %r22, %p12;
	selp.b32 	%r26, %r25, %r22, %p10;
	selp.b32 	%r27, %r26, %r22, %p9;
	mov.b32 	%r28, 0;
	mov.b64 	%fd28, {%r28, %r27};
$L__BB3_7:
	setp.eq.f64 	%p13, %fd1, 0d3FF0000000000000;
	selp.f64 	%fd30, 0d3FF0000000000000, %fd28, %p13;
	add.s64 	%rd2, %rd1, %rd15;
	st.global.f64 	[%rd2], %fd30;
	setp.lt.s32 	%p14, %r8, 1;
	@%p14 bra 	$L__BB3_12;
	mul.lo.s32 	%r5, %r8, 3;
	mov.b32 	%r32, 1;
$L__BB3_9:
	shl.b32 	%r7, %r32, 1;
	add.s32 	%r30, %r7, -1;
	and.b32  	%r31, %r30, %r1;
	setp.ne.s32 	%p15, %r31, 0;
	@%p15 bra 	$L__BB3_11;
	mul.wide.s32 	%rd18, %r32, 8;
	add.s64 	%rd19, %rd2, %rd18;
	ld.global.f64 	%fd22, [%rd19];
	add.f64 	%fd30, %fd22, %fd30;
	st.global.f64 	[%rd2], %fd30;
$L__BB3_11:
	setp.le.s32 	%p16, %r7, %r5;
	mov.u32 	%r32, %r7;
	@%p16 bra 	$L__BB3_9;
$L__BB3_12:
	bar.sync 	0;
	setp.ne.s32 	%p17, %r1, 0;
	@%p17 bra 	$L__BB3_14;
	ld.global.f64 	%fd23, [%rd1];
	cvt.rn.f64.s32 	%fd24, %r8;
	div.rn.f64 	%fd25, %fd23, %fd24;
	sqrt.rn.f64 	%fd26, %fd25;
	cvta.to.global.u64 	%rd20, %rd3;
	mul.wide.s32 	%rd21, %r9, 8;
	add.s64 	%rd22, %rd20, %rd21;
	st.global.f64 	[%rd22], %fd26;
$L__BB3_14:
	ret;

}
.func  (.param .b64 func_retval0) __internal_accurate_pow(
	.param .b64 __internal_accurate_pow_param_0
)
{
	.reg .pred 	%p<8>;
	.reg .b32 	%r<49>;
	.reg .b32 	%f<3>;
	.reg .b64 	%fd<109>;

	ld.param.f64 	%fd10, [__internal_accurate_pow_param_0];
	{
	.reg .b32 %temp; 
	mov.b64 	{%temp, %r46}, %fd10;
	}
	{
	.reg .b32 %temp; 
	mov.b64 	{%r45, %temp}, %fd10;
	}
	shr.u32 	%r47, %r46, 20;
	setp.gt.u32 	%p1, %r46, 1048575;
	@%p1 bra 	$L__BB4_2;
	mul.f64 	%fd11, %fd10, 0d4350000000000000;
	{
	.reg .b32 %temp; 
	mov.b64 	{%temp, %r46}, %fd11;
	}
	{
	.reg .b32 %temp; 
	mov.b64 	{%r45, %temp}, %fd11;
	}
	shr.u32 	%r16, %r46, 20;
	add.s32 	%r47, %r16, -54;
$L__BB4_2:
	add.s32 	%r48, %r47, -1023;
	and.b32  	%r17, %r46, -2146435073;
	or.b32  	%r18, %r17, 1072693248;
	mov.b64 	%fd107, {%r45, %r18};
	setp.lt.u32 	%p2, %r18, 1073127583;
	@%p2 bra 	$L__BB4_4;
	{
	.reg .b32 %temp; 
	mov.b64 	{%r19, %temp}, %fd107;
	}
	{
	.reg .b32 %temp; 
	mov.b64 	{%temp, %r20}, %fd107;
	}
	add.s32 	%r21, %r20, -1048576;
	mov.b64 	%fd107, {%r19, %r21};
	add.s32 	%r48, %r47, -1022;
$L__BB4_4:
	add.f64 	%fd12, %fd107, 0dBFF0000000000000;
	add.f64 	%fd13, %fd107, 0d3FF0000000000000;
	rcp.approx.ftz.f64 	%fd14, %fd13;
	neg.f64 	%fd15, %fd13;
	fma.rn.f64 	%fd16, %fd15, %fd14, 0d3FF0000000000000;
	fma.rn.f64 	%fd17, %fd16, %fd16, %fd16;
	fma.rn.f64 	%fd18, %fd17, %fd14, %fd14;
	mul.f64 	%fd19, %fd12, %fd18;
	fma.rn.f64 	%fd20, %fd12, %fd18, %fd19;
	mul.f64 	%fd21, %fd20, %fd20;
	fma.rn.f64 	%fd22, %fd21, 0d3EB0F5FF7D2CAFE2, 0d3ED0F5D241AD3B5A;
	fma.rn.f64 	%fd23, %fd22, %fd21, 0d3EF3B20A75488A3F;
	fma.rn.f64 	%fd24, %fd23, %fd21, 0d3F1745CDE4FAECD5;
	fma.rn.f64 	%fd25, %fd24, %fd21, 0d3F3C71C7258A578B;
	fma.rn.f64 	%fd26, %fd25, %fd21, 0d3F6249249242B910;
	fma.rn.f64 	%fd27, %fd26, %fd21, 0d3F89999999999DFB;
	sub.f64 	%fd28, %fd12, %fd20;
	add.f64 	%fd29, %fd28, %fd28;
	neg.f64 	%fd30, %fd20;
	fma.rn.f64 	%fd31, %fd30, %fd12, %fd29;
	mul.f64 	%fd32, %fd18, %fd31;
	fma.rn.f64 	%fd33, %fd21, %fd27, 0d3FB5555555555555;
	mov.f64 	%fd34, 0d3FB5555555555555;
	sub.f64 	%fd35, %fd34, %fd33;
	fma.rn.f64 	%fd36, %fd21, %fd27, %fd35;
	add.f64 	%fd37, %fd36, 0dBC46A4CB00B9E7B0;
	add.f64 	%fd38, %fd33, %fd37;
	sub.f64 	%fd39, %fd33, %fd38;
	add.f64 	%fd40, %fd37, %fd39;
	mul.rn.f64 	%fd41, %fd20, %fd20;
	neg.f64 	%fd42, %fd41;
	fma.rn.f64 	%fd43, %fd20, %fd20, %fd42;
	{
	.reg .b32 %temp; 
	mov.b64 	{%r22, %temp}, %fd32;
	}
	{
	.reg .b32 %temp; 
	mov.b64 	{%temp, %r23}, %fd32;
	}
	add.s32 	%r24, %r23, 1048576;
	mov.b64 	%fd44, {%r22, %r24};
	fma.rn.f64 	%fd45, %fd20, %fd44, %fd43;
	mul.rn.f64 	%fd46, %fd41, %fd20;
	neg.f64 	%fd47, %fd46;
	fma.rn.f64 	%fd48, %fd41, %fd20, %fd47;
	fma.rn.f64 	%fd49, %fd41, %fd32, %fd48;
	fma.rn.f64 	%fd50, %fd45, %fd20, %fd49;
	mul.rn.f64 	%fd51, %fd38, %fd46;
	neg.f64 	%fd52, %fd51;
	fma.rn.f64 	%fd53, %fd38, %fd46, %fd52;
	fma.rn.f64 	%fd54, %fd38, %fd50, %fd53;
	fma.rn.f64 	%fd55, %fd40, %fd46, %fd54;
	add.f64 	%fd56, %fd51, %fd55;
	sub.f64 	%fd57, %fd51, %fd56;
	add.f64 	%fd58, %fd55, %fd57;
	add.f64 	%fd59, %fd20, %fd56;
	sub.f64 	%fd60, %fd20, %fd59;
	add.f64 	%fd61, %fd56, %fd60;
	add.f64 	%fd62, %fd58, %fd61;
	add.f64 	%fd63, %fd32, %fd62;
	add.f64 	%fd64, %fd59, %fd63;
	sub.f64 	%fd65, %fd59, %fd64;
	add.f64 	%fd66, %fd63, %fd65;
	xor.b32  	%r25, %r48, -2147483648;
	mov.b32 	%r26, 1127219200;
	mov.b64 	%fd67, {%r25, %r26};
	mov.b32 	%r27, -2147483648;
	mov.b64 	%fd68, {%r27, %r26};
	sub.f64 	%fd69, %fd67, %fd68;
	fma.rn.f64 	%fd70, %fd69, 0d3FE62E42FEFA39EF, %fd64;
	fma.rn.f64 	%fd71, %fd69, 0dBFE62E42FEFA39EF, %fd70;
	sub.f64 	%fd72, %fd71, %fd64;
	sub.f64 	%fd73, %fd66, %fd72;
	fma.rn.f64 	%fd74, %fd69, 0d3C7ABC9E3B39803F, %fd73;
	add.f64 	%fd75, %fd70, %fd74;
	sub.f64 	%fd76, %fd70, %fd75;
	add.f64 	%fd77, %fd74, %fd76;
	mov.f64 	%fd78, 0d4000000000000000;
	{
	.reg .b32 %temp; 
	mov.b64 	{%temp, %r28}, %fd78;
	}
	{
	.reg .b32 %temp; 
	mov.b64 	{%r29, %temp}, %fd78;
	}
	shl.b32 	%r30, %r28, 1;
	setp.gt.u32 	%p3, %r30, -33554433;
	and.b32  	%r31, %r28, -15728641;
	selp.b32 	%r32, %r31, %r28, %p3;
	mov.b64 	%fd79, {%r29, %r32};
	mul.rn.f64 	%fd80, %fd75, %fd79;
	neg.f64 	%fd81, %fd80;
	fma.rn.f64 	%fd82, %fd75, %fd79, %fd81;
	fma.rn.f64 	%fd83, %fd77, %fd79, %fd82;
	add.f64 	%fd4, %fd80, %fd83;
	sub.f64 	%fd84, %fd80, %fd4;
	add.f64 	%fd5, %fd83, %fd84;
	fma.rn.f64 	%fd85, %fd4, 0d3FF71547652B82FE, 0d4338000000000000;
	{
	.reg .b32 %temp; 
	mov.b64 	{%r13, %temp}, %fd85;
	}
	mov.f64 	%fd86, 0dC338000000000000;
	add.rn.f64 	%fd87, %fd85, %fd86;
	fma.rn.f64 	%fd88, %fd87, 0dBFE62E42FEFA39EF, %fd4;
	fma.rn.f64 	%fd89, %fd87, 0dBC7ABC9E3B39803F, %fd88;
	fma.rn.f64 	%fd90, %fd89, 0d3E5ADE1569CE2BDF, 0d3E928AF3FCA213EA;
	fma.rn.f64 	%fd91, %fd90, %fd89, 0d3EC71DEE62401315;
	fma.rn.f64 	%fd92, %fd91, %fd89, 0d3EFA01997C89EB71;
	fma.rn.f64 	%fd93, %fd92, %fd89, 0d3F2A01A014761F65;
	fma.rn.f64 	%fd94, %fd93, %fd89, 0d3F56C16C1852B7AF;
	fma.rn.f64 	%fd95, %fd94, %fd89, 0d3F81111111122322;
	fma.rn.f64 	%fd96, %fd95, %fd89, 0d3FA55555555502A1;
	fma.rn.f64 	%fd97, %fd96, %fd89, 0d3FC5555555555511;
	fma.rn.f64 	%fd98, %fd97, %fd89, 0d3FE000000000000B;
	fma.rn.f64 	%fd99, %fd98, %fd89, 0d3FF0000000000000;
	fma.rn.f64 	%fd100, %fd99, %fd89, 0d3FF0000000000000;
	{
	.reg .b32 %temp; 
	mov.b64 	{%r14, %temp}, %fd100;
	}
	{
	.reg .b32 %temp; 
	mov.b64 	{%temp, %r15}, %fd100;
	}
	shl.b32 	%r33, %r13, 20;
	add.s32 	%r34, %r33, %r15;
	mov.b64 	%fd108, {%r14, %r34};
	{
	.reg .b32 %temp; 
	mov.b64 	{%temp, %r35}, %fd4;
	}
	mov.b32 	%f2, %r35;
	abs.f32 	%f1, %f2;
	setp.lt.f32 	%p4, %f1, 0f4086232B;
	@%p4 bra 	$L__BB4_7;
	setp.lt.f64 	%p5, %fd4, 0d0000000000000000;
	add.f64 	%fd101, %fd4, 0d7FF0000000000000;
	selp.f64 	%fd108, 0d0000000000000000, %fd101, %p5;
	setp.geu.f32 	%p6, %f1, 0f40874800;
	@%p6 bra 	$L__BB4_7;
	shr.u32 	%r36, %r13, 31;
	add.s32 	%r37, %r13, %r36;
	shr.s32 	%r38, %r37, 1;
	shl.b32 	%r39, %r38, 20;
	add.s32 	%r40, %r15, %r39;
	mov.b64 	%fd102, {%r14, %r40};
	sub.s32 	%r41, %r13, %r38;
	shl.b32 	%r42, %r41, 20;
	add.s32 	%r43, %r42, 1072693248;
	mov.b32 	%r44, 0;
	mov.b64 	%fd103, {%r44, %r43};
	mul.f64 	%fd108, %fd103, %fd102;
$L__BB4_7:
	abs.f64 	%fd104, %fd108;
	setp.eq.f64 	%p7, %fd104, 0d7FF0000000000000;
	fma.rn.f64 	%fd105, %fd108, %fd5, %fd108;
	selp.f64 	%fd106, %fd108, %fd105, %p7;
	st.param.f64 	[func_retval0], %fd106;
	ret;

}


// ===== COMPILED SASS (sm_100) =====

	.target	sm_100

	.elftype	@"ET_EXEC"


//--------------------- .note.nv.tkinfo           --------------------------
	.section	.note.nv.tkinfo,"",@"SHT_NOTE"
	.sectionflags	@"SHF_NOTE_NV_TKINFO"
	.tkinfo
        /*0018*/ 	.word	0x00000002
        /*0030*/ 	.string	""
        /*0030*/ 	.string	"ptxas"
        /*0030*/ 	.string	"Cuda compilation tools, release 13.0, V13.0.88"
        /*0030*/ 	.string	"Build cuda_13.0.r13.0/compiler.36424714_0"
        /*0030*/ 	.string	"-arch sm_100 -m 64 "



//--------------------- .note.nv.cuinfo           --------------------------
	.section	.note.nv.cuinfo,"",@"SHT_NOTE"
	.sectionflags	@"SHF_NOTE_NV_CUINFO"
        /*0018*/ 	.short	0x0002
        /*001a*/ 	.short	0x0064
        /*001c*/ 	.short	0x0082
	.zero		2


//--------------------- .nv.info                  --------------------------
	.section	.nv.info,"",@"SHT_CUDA_INFO"
	.align	4


	//----- nvinfo : EIATTR_REGCOUNT
	.align		4
        /*0000*/ 	.byte	0x04, 0x2f
        /*0002*/ 	.short	(.L_2 - .L_1)
	.align		4
.L_1:
        /*0004*/ 	.word	index@(_Z8MatchingPdS_iPi)
        /*0008*/ 	.word	0x00000028


	//----- nvinfo : EIATTR_FRAME_SIZE
	.align		4
.L_2:
        /*000c*/ 	.byte	0x04, 0x11
        /*000e*/ 	.short	(.L_4 - .L_3)
	.align		4
.L_3:
        /*0010*/ 	.word	index@($_Z8MatchingPdS_iPi$__internal_accurate_pow)
        /*0014*/ 	.word	0x00000000


	//----- nvinfo : EIATTR_FRAME_SIZE
	.align		4
.L_4:
        /*0018*/ 	.byte	0x04, 0x11
        /*001a*/ 	.short	(.L_6 - .L_5)
	.align		4
.L_5:
        /*001c*/ 	.word	index@($__internal_3_$__cuda_sm20_dsqrt_rn_f64_mediumpath_v1)
        /*0020*/ 	.word	0x00000000


	//----- nvinfo : EIATTR_FRAME_SIZE
	.align		4
.L_6:
        /*0024*/ 	.byte	0x04, 0x11
        /*0026*/ 	.short	(.L_8 - .L_7)
	.align		4
.L_7:
        /*0028*/ 	.word	index@(_Z8MatchingPdS_iPi)
        /*002c*/ 	.word	0x00000000


	//----- nvinfo : EIATTR_REGCOUNT
	.align		4
.L_8:
        /*0030*/ 	.byte	0x04, 0x2f
        /*0032*/ 	.short	(.L_10 - .L_9)
	.align		4
.L_9:
        /*0034*/ 	.word	index@(_Z9centr_devPdS_PiS_S_S_S_)
        /*0038*/ 	.word	0x00000023


	//----- nvinfo : EIATTR_FRAME_SIZE
	.align		4
.L_10:
        /*003c*/ 	.byte	0x04, 0x11
        /*003e*/ 	.short	(.L_12 - .L_11)
	.align		4
.L_11:
        /*0040*/ 	.word	index@($__internal_2_$__cuda_sm20_div_rn_f64_full)
        /*0044*/ 	.word	0x00000008


	//----- nvinfo : EIATTR_FRAME_SIZE
	.align		4
.L_12:
        /*0048*/ 	.byte	0x04, 0x11
        /*004a*/ 	.short	(.L_14 - .L_13)
	.align		4
.L_13:
        /*004c*/ 	.word	index@(_Z9centr_devPdS_PiS_S_S_S_)
        /*0050*/ 	.word	0x00000008


	//----- nvinfo : EIATTR_REGCOUNT
	.align		4
.L_14:
        /*0054*/ 	.byte	0x04, 0x2f
        /*0056*/ 	.short	(.L_16 - .L_15)
	.align		4
.L_15:
        /*0058*/ 	.word	index@(_Z6repmatPdS_)
        /*005c*/ 	.word	0x0000000e


	//----- nvinfo : EIATTR_FRAME_SIZE
	.align		4
.L_16:
        /*0060*/ 	.byte	0x04, 0x11
        /*0062*/ 	.short	(.L_18 - .L_17)
	.align		4
.L_17:
        /*0064*/ 	.word	index@(_Z6repmatPdS_)
        /*0068*/ 	.word	0x00000000


	//----- nvinfo : EIATTR_REGCOUNT
	.align		4
.L_18:
        /*006c*/ 	.byte	0x04, 0x2f
        /*006e*/ 	.short	(.L_20 - .L_19)
	.align		4
.L_19:
        /*0070*/ 	.word	index@(_Z5ErrorPdiS_S_PiS_i)
        /*0074*/ 	.word	0x0000001e


	//----- nvinfo : EIATTR_FRAME_SIZE
	.align		4
.L_20:
        /*0078*/ 	.byte	0x04, 0x11
        /*007a*/ 	.short	(.L_22 - .L_21)
	.align		4
.L_21:
        /*007c*/ 	.word	index@($_Z5ErrorPdiS_S_PiS_i$__internal_accurate_pow)
        /*0080*/ 	.word	0x00000000


	//----- nvinfo : EIATTR_FRAME_SIZE
	.align		4
.L_22:
        /*0084*/ 	.byte	0x04, 0x11
        /*0086*/ 	.short	(.L_24 - .L_23)
	.align		4
.L_23:
        /*0088*/ 	.word	index@($__internal_1_$__cuda_sm20_dsqrt_rn_f64_mediumpath_v1)
        /*008c*/ 	.word	0x00000000


	//----- nvinfo : EIATTR_FRAME_SIZE
	.align		4
.L_24:
        /*0090*/ 	.byte	0x04, 0x11
        /*0092*/ 	.short	(.L_26 - .L_25)
	.align		4
.L_25:
        /*0094*/ 	.word	index@($__internal_0_$__cuda_sm20_div_rn_f64_full)
        /*0098*/ 	.word	0x00000000


	//----- nvinfo : EIATTR_FRAME_SIZE
	.align		4
.L_26:
        /*009c*/ 	.byte	0x04, 0x11
        /*009e*/ 	.short	(.L_28 - .L_27)
	.align		4
.L_27:
        /*00a0*/ 	.word	index@(_Z5ErrorPdiS_S_PiS_i)
        /*00a4*/ 	.word	0x00000000


	//----- nvinfo : EIATTR_MIN_STACK_SIZE
	.align		4
.L_28:
        /*00a8*/ 	.byte	0x04, 0x12
        /*00aa*/ 	.short	(.L_30 - .L_29)
	.align		4
.L_29:
        /*00ac*/ 	.word	index@(_Z5ErrorPdiS_S_PiS_i)
        /*00b0*/ 	.word	0x00000000


	//----- nvinfo : EIATTR_MIN_STACK_SIZE
	.align		4
.L_30:
        /*00b4*/ 	.byte	0x04, 0x12
        /*00b6*/ 	.short	(.L_32 - .L_31)
	.align		4
.L_31:
        /*00b8*/ 	.word	index@(_Z6repmatPdS_)
        /*00bc*/ 	.word	0x00000000


	//----- nvinfo : EIATTR_MIN_STACK_SIZE
	.align		4
.L_32:
        /*00c0*/ 	.byte	0x04, 0x12
        /*00c2*/ 	.short	(.L_34 - .L_33)
	.align		4
.L_33:
        /*00c4*/ 	.word	index@(_Z9centr_devPdS_PiS_S_S_S_)
        /*00c8*/ 	.word	0x00000008


	//----- nvinfo : EIATTR_MIN_STACK_SIZE
	.align		4
.L_34:
        /*00cc*/ 	.byte	0x04, 0x12
        /*00ce*/ 	.short	(.L_36 - .L_35)
	.align		4
.L_35:
        /*00d0*/ 	.word	index@(_Z8MatchingPdS_iPi)
        /*00d4*/ 	.word	0x00000000
.L_36:


//--------------------- .nv.compat                --------------------------
	.section	.nv.compat,"",@"SHT_CUDA_COMPAT_INFO"
	.align	4
        /*0000*/ 	.byte	0x02, 0x09, 0x00, 0x00, 0x02, 0x02, 0x01, 0x00, 0x02, 0x05, 0x05, 0x00, 0x03, 0x07, 0x01, 0x01
        /*0010*/ 	.byte	0x02, 0x03, 0x00, 0x00, 0x02, 0x06, 0x01, 0x00, 0x04, 0x0b, 0x08, 0x00, 0x01, 0x00, 0x00, 0x00
        /*0020*/ 	.byte	0x00, 0x00, 0x00, 0x00


//--------------------- .nv.info._Z5ErrorPdiS_S_PiS_i --------------------------
	.section	.nv.info._Z5ErrorPdiS_S_PiS_i,"",@"SHT_CUDA_INFO"
	.sectionflags	@""
	.align	4


	//----- nvinfo : EIATTR_CUDA_API_VERSION
	.align		4
        /*0000*/ 	.byte	0x04, 0x37
        /*0002*/ 	.short	(.L_38 - .L_37)
.L_37:
        /*0004*/ 	.word	0x00000082


	//----- nvinfo : EIATTR_KPARAM_INFO
	.align		4
.L_38:
        /*0008*/ 	.byte	0x04, 0x17
        /*000a*/ 	.short	(.L_40 - .L_39)
.L_39:
        /*000c*/ 	.word	0x00000000
        /*0010*/ 	.short	0x0006
        /*0012*/ 	.short	0x0030
        /*0014*/ 	.byte	0x00, 0xf0, 0x11, 0x00


	//----- nvinfo : EIATTR_KPARAM_INFO
	.align		4
.L_40:
        /*0018*/ 	.byte	0x04, 0x17
        /*001a*/ 	.short	(.L_42 - .L_41)
.L_41:
        /*001c*/ 	.word	0x00000000
        /*0020*/ 	.short	0x0005
        /*0022*/ 	.short	0x0028
        /*0024*/ 	.byte	0x00, 0xf5, 0x21, 0x00


	//----- nvinfo : EIATTR_KPARAM_INFO
	.align		4
.L_42:
        /*0028*/ 	.byte	0x04, 0x17
        /*002a*/ 	.short	(.L_44 - .L_43)
.L_43:
        /*002c*/ 	.word	0x00000000
        /*0030*/ 	.short	0x0004
        /*0032*/ 	.short	0x0020
        /*0034*/ 	.byte	0x00, 0xf5, 0x21, 0x00


	//----- nvinfo : EIATTR_KPARAM_INFO
	.align		4
.L_44:
        /*0038*/ 	.byte	0x04, 0x17
        /*003a*/ 	.short	(.L_46 - .L_45)
.L_45:
        /*003c*/ 	.word	0x00000000
        /*0040*/ 	.short	0x0003
        /*0042*/ 	.short	0x0018
        /*0044*/ 	.byte	0x00, 0xf5, 0x21, 0x00


	//----- nvinfo : EIATTR_KPARAM_INFO
	.align		4
.L_46:
        /*0048*/ 	.byte	0x04, 0x17
        /*004a*/ 	.short	(.L_48 - .L_47)
.L_47:
        /*004c*/ 	.word	0x00000000
        /*0050*/ 	.short	0x0002
        /*0052*/ 	.short	0x0010
        /*0054*/ 	.byte	0x00, 0xf5, 0x21, 0x00


	//----- nvinfo : EIATTR_KPARAM_INFO
	.align		4
.L_48:
        /*0058*/ 	.byte	0x04, 0x17
        /*005a*/ 	.short	(.L_50 - .L_49)
.L_49:
        /*005c*/ 	.word	0x00000000
        /*0060*/ 	.short	0x0001
        /*0062*/ 	.short	0x0008
        /*0064*/ 	.byte	0x00, 0xf0, 0x11, 0x00


	//----- nvinfo : EIATTR_KPARAM_INFO
	.align		4
.L_50:
        /*0068*/ 	.byte	0x04, 0x17
        /*006a*/ 	.short	(.L_52 - .L_51)
.L_51:
        /*006c*/ 	.word	0x00000000
        /*0070*/ 	.short	0x0000
        /*0072*/ 	.short	0x0000
        /*0074*/ 	.byte	0x00, 0xf5, 0x21, 0x00


	//----- nvinfo : EIATTR_SPARSE_MMA_MASK
	.align		4
.L_52:
        /*0078*/ 	.byte	0x03, 0x50
        /*007a*/ 	.short	0x0000


	//----- nvinfo : EIATTR_MAXREG_COUNT
	.align		4
        /*007c*/ 	.byte	0x03, 0x1b
        /*007e*/ 	.short	0x00ff


	//----- nvinfo : EIATTR_NUM_BARRIERS
	.align		4
        /*0080*/ 	.byte	0x02, 0x4c
        /*0082*/ 	.byte	0x01
	.zero		1


	//----- nvinfo : EIATTR_MERCURY_ISA_VERSION
	.align		4
        /*0084*/ 	.byte	0x03, 0x5f
        /*0086*/ 	.short	0x0101


	//----- nvinfo : EIATTR_VRC_CTA_INIT_COUNT
	.align		4
        /*0088*/ 	.byte	0x02, 0x4a
	.zero		1
	.zero		1


	//----- nvinfo : EIATTR_EXIT_INSTR_OFFSETS
	.align		4
        /*008c*/ 	.byte	0x04, 0x1c
        /*008e*/ 	.short	(.L_54 - .L_53)


	//   ....[0]....
.L_53:
        /*0090*/ 	.word	0x000003e0


	//   ....[1]....
        /*0094*/ 	.word	0x000006b0


	//----- nvinfo : EIATTR_CRS_STACK_SIZE
	.align		4
.L_54:
        /*0098*/ 	.byte	0x04, 0x1e
        /*009a*/ 	.short	(.L_56 - .L_55)
.L_55:
        /*009c*/ 	.word	0x00000000


	//----- nvinfo : EIATTR_CBANK_PARAM_SIZE
	.align		4
.L_56:
        /*00a0*/ 	.byte	0x03, 0x19
        /*00a2*/ 	.short	0x0034


	//----- nvinfo : EIATTR_PARAM_CBANK
	.align		4
        /*00a4*/ 	.byte	0x04, 0x0a
        /*00a6*/ 	.short	(.L_58 - .L_57)
	.align		4
.L_57:
        /*00a8*/ 	.word	index@(.nv.constant0._Z5ErrorPdiS_S_PiS_i)
        /*00ac*/ 	.short	0x0380
        /*00ae*/ 	.short	0x0034


	//----- nvinfo : EIATTR_SW_WAR
	.align		4
.L_58:
        /*00b0*/ 	.byte	0x04, 0x36
        /*00b2*/ 	.short	(.L_60 - .L_59)
.L_59:
        /*00b4*/ 	.word	0x00000008
.L_60:


//--------------------- .nv.info._Z6repmatPdS_    --------------------------
	.section	.nv.info._Z6repmatPdS_,"",@"SHT_CUDA_INFO"
	.sectionflags	@""
	.align	4


	//----- nvinfo : EIATTR_CUDA_API_VERSION
	.align		4
        /*0000*/ 	.byte	0x04, 0x37
        /*0002*/ 	.short	(.L_62 - .L_61)
.L_61:
        /*0004*/ 	.word	0x00000082


	//----- nvinfo : EIATTR_KPARAM_INFO
	.align		4
.L_62:
        /*0008*/ 	.byte	0x04, 0x17
        /*000a*/ 	.short	(.L_64 - .L_63)
.L_63:
        /*000c*/ 	.word	0x00000000
        /*0010*/ 	.short	0x0001
        /*0012*/ 	.short	0x0008
        /*0014*/ 	.byte	0x00, 0xf5, 0x21, 0x00


	//----- nvinfo : EIATTR_KPARAM_INFO
	.align		4
.L_64:
        /*0018*/ 	.byte	0x04, 0x17
        /*001a*/ 	.short	(.L_66 - .L_65)
.L_65:
        /*001c*/ 	.word	0x00000000
        /*0020*/ 	.short	0x0000
        /*0022*/ 	.short	0x0000
        /*0024*/ 	.byte	0x00, 0xf5, 0x21, 0x00


	//----- nvinfo : EIATTR_SPARSE_MMA_MASK
	.align		4
.L_66:
        /*0028*/ 	.byte	0x03, 0x50
        /*002a*/ 	.short	0x0000


	//----- nvinfo : EIATTR_MAXREG_COUNT
	.align		4
        /*002c*/ 	.byte	0x03, 0x1b
        /*002e*/ 	.short	0x00ff


	//----- nvinfo : EIATTR_MERCURY_ISA_VERSION
	.align		4
        /*0030*/ 	.byte	0x03, 0x5f
        /*0032*/ 	.short	0x0101


	//----- nvinfo : EIATTR_VRC_CTA_INIT_COUNT
	.align		4
        /*0034*/ 	.byte	0x02, 0x4a
	.zero		1
	.zero		1


	//----- nvinfo : EIATTR_EXIT_INSTR_OFFSETS
	.align		4
        /*0038*/ 	.byte	0x04, 0x1c
        /*003a*/ 	.short	(.L_68 - .L_67)


	//   ....[0]....
.L_67:
        /*003c*/ 	.word	0x00000100


	//----- nvinfo : EIATTR_CBANK_PARAM_SIZE
	.align		4
.L_68:
        /*0040*/ 	.byte	0x03, 0x19
        /*0042*/ 	.short	0x0010


	//----- nvinfo : EIATTR_PARAM_CBANK
	.align		4
        /*0044*/ 	.byte	0x04, 0x0a
        /*0046*/ 	.short	(.L_70 - .L_69)
	.align		4
.L_69:
        /*0048*/ 	.word	index@(.nv.constant0._Z6repmatPdS_)
        /*004c*/ 	.short	0x0380
        /*004e*/ 	.short	0x0010


	//----- nvinfo : EIATTR_SW_WAR
	.align		4
.L_70:
        /*0050*/ 	.byte	0x04, 0x36
        /*0052*/ 	.short	(.L_72 - .L_71)
.L_71:
        /*0054*/ 	.word	0x00000008
.L_72:


//--------------------- .nv.info._Z9centr_devPdS_PiS_S_S_S_ --------------------------
	.section	.nv.info._Z9centr_devPdS_PiS_S_S_S_,"",@"SHT_CUDA_INFO"
	.sectionflags	@""
	.align	4


	//----- nvinfo : EIATTR_CUDA_API_VERSION
	.align		4
        /*0000*/ 	.byte	0x04, 0x37
        /*0002*/ 	.short	(.L_74 - .L_73)
.L_73:
        /*0004*/ 	.word	0x00000082


	//----- nvinfo : EIATTR_KPARAM_INFO
	.align		4
.L_74:
        /*0008*/ 	.byte	0x04, 0x17
        /*000a*/ 	.short	(.L_76 - .L_75)
.L_75:
        /*000c*/ 	.word	0x00000000
        /*0010*/ 	.short	0x0006
        /*0012*/ 	.short	0x0030
        /*0014*/ 	.byte	0x00, 0xf5, 0x21, 0x00


	//----- nvinfo : EIATTR_KPARAM_INFO
	.align		4
.L_76:
        /*0018*/ 	.byte	0x04, 0x17
        /*001a*/ 	.short	(.L_78 - .L_77)
.L_77:
        /*001c*/ 	.word	0x00000000
        /*0020*/ 	.short	0x0005
        /*0022*/ 	.short	0x0028
        /*0024*/ 	.byte	0x00, 0xf5, 0x21, 0x00


	//----- nvinfo : EIATTR_KPARAM_INFO
	.align		4
.L_78:
        /*0028*/ 	.byte	0x04, 0x17
        /*002a*/ 	.short	(.L_80 - .L_79)
.L_79:
        /*002c*/ 	.word	0x00000000
        /*0030*/ 	.short	0x0004
        /*0032*/ 	.short	0x0020
        /*0034*/ 	.byte	0x00, 0xf5, 0x21, 0x00


	//----- nvinfo : EIATTR_KPARAM_INFO
	.align		4
.L_80:
        /*0038*/ 	.byte	0x04, 0x17
        /*003a*/ 	.short	(.L_82 - .L_81)
.L_81:
        /*003c*/ 	.word	0x00000000
        /*0040*/ 	.short	0x0003
        /*0042*/ 	.short	0x0018
        /*0044*/ 	.byte	0x00, 0xf5, 0x21, 0x00


	//----- nvinfo : EIATTR_KPARAM_INFO
	.align		4
.L_82:
        /*0048*/ 	.byte	0x04, 0x17
        /*004a*/ 	.short	(.L_84 - .L_83)
.L_83:
        /*004c*/ 	.word	0x00000000
        /*0050*/ 	.short	0x0002
        /*0052*/ 	.short	0x0010
        /*0054*/ 	.byte	0x00, 0xf5, 0x21, 0x00


	//----- nvinfo : EIATTR_KPARAM_INFO
	.align		4
.L_84:
        /*0058*/ 	.byte	0x04, 0x17
        /*005a*/ 	.short	(.L_86 - .L_85)
.L_85:
        /*005c*/ 	.word	0x00000000
        /*0060*/ 	.short	0x0001
        /*0062*/ 	.short	0x0008
        /*0064*/ 	.byte	0x00, 0xf5, 0x21, 0x00


	//----- nvinfo : EIATTR_KPARAM_INFO
	.align		4
.L_86:
        /*0068*/ 	.byte	0x04, 0x17
        /*006a*/ 	.short	(.L_88 - .L_87)
.L_87:
        /*006c*/ 	.word	0x00000000
        /*0070*/ 	.short	0x0000
        /*0072*/ 	.short	0x0000
        /*0074*/ 	.byte	0x00, 0xf5, 0x21, 0x00


	//----- nvinfo : EIATTR_SPARSE_MMA_MASK
	.align		4
.L_88:
        /*0078*/ 	.byte	0x03, 0x50
        /*007a*/ 	.short	0x0000


	//----- nvinfo : EIATTR_MAXREG_COUNT
	.align		4
        /*007c*/ 	.byte	0x03, 0x1b
        /*007e*/ 	.short	0x00ff


	//----- nvinfo : EIATTR_NUM_BARRIERS
	.align		4
        /*0080*/ 	.byte	0x02, 0x4c
        /*0082*/ 	.byte	0x01
	.zero		1


	//----- nvinfo : EIATTR_EXTERNS
	.align		4
        /*0084*/ 	.byte	0x04, 0x0f
        /*0086*/ 	.short	(.L_90 - .L_89)


	//   ....[0]....
	.align		4
.L_89:
        /*0088*/ 	.word	index@(vprintf)


	//----- nvinfo : EIATTR_MERCURY_ISA_VERSION
	.align		4
.L_90:
        /*008c*/ 	.byte	0x03, 0x5f
        /*008e*/ 	.short	0x0101


	//----- nvinfo : EIATTR_VRC_CTA_INIT_COUNT
	.align		4
        /*0090*/ 	.byte	0x02, 0x4a
	.zero		1
	.zero		1


	//----- nvinfo : EIATTR_SYSCALL_OFFSETS
	.align		4
        /*0094*/ 	.byte	0x04, 0x46
        /*0096*/ 	.short	(.L_92 - .L_91)


	//   ....[0]....
.L_91:
        /*0098*/ 	.word	0x00000930


	//----- nvinfo : EIATTR_EXIT_INSTR_OFFSETS
	.align		4
.L_92:
        /*009c*/ 	.byte	0x04, 0x1c
        /*009e*/ 	.short	(.L_94 - .L_93)


	//   ....[0]....
.L_93:
        /*00a0*/ 	.word	0x00000bb0


	//----- nvinfo : EIATTR_CRS_STACK_SIZE
	.align		4
.L_94:
        /*00a4*/ 	.byte	0x04, 0x1e
        /*00a6*/ 	.short	(.L_96 - .L_95)
.L_95:
        /*00a8*/ 	.word	0x00000000


	//----- nvinfo : EIATTR_CBANK_PARAM_SIZE
	.align		4
.L_96:
        /*00ac*/ 	.byte	0x03, 0x19
        /*00ae*/ 	.short	0x0038


	//----- nvinfo : EIATTR_PARAM_CBANK
	.align		4
        /*00b0*/ 	.byte	0x04, 0x0a
        /*00b2*/ 	.short	(.L_98 - .L_97)
	.align		4
.L_97:
        /*00b4*/ 	.word	index@(.nv.constant0._Z9centr_devPdS_PiS_S_S_S_)
        /*00b8*/ 	.short	0x0380
        /*00ba*/ 	.short	0x0038


	//----- nvinfo : EIATTR_SW_WAR
	.align		4
.L_98:
        /*00bc*/ 	.byte	0x04, 0x36
        /*00be*/ 	.short	(.L_100 - .L_99)
.L_99:
        /*00c0*/ 	.word	0x00000008
.L_100:


//--------------------- .nv.info._Z8MatchingPdS_iPi --------------------------
	.section	.nv.info._Z8MatchingPdS_iPi,"",@"SHT_CUDA_INFO"
	.sectionflags	@""
	.align	4


	//----- nvinfo : EIATTR_CUDA_API_VERSION
	.align		4
        /*0000*/ 	.byte	0x04, 0x37
        /*0002*/ 	.short	(.L_102 - .L_101)
.L_101:
        /*0004*/ 	.word	0x00000082


	//----- nvinfo : EIATTR_KPARAM_INFO
	.align		4
.L_102:
        /*0008*/ 	.byte	0x04, 0x17
        /*000a*/ 	.short	(.L_104 - .L_103)
.L_103:
        /*000c*/ 	.word	0x00000000
        /*0010*/ 	.short	0x0003
        /*0012*/ 	.short	0x0018
        /*0014*/ 	.byte	0x00, 0xf5, 0x21, 0x00


	//----- nvinfo : EIATTR_KPARAM_INFO
	.align		4
.L_104:
        /*0018*/ 	.byte	0x04, 0x17
        /*001a*/ 	.short	(.L_106 - .L_105)
.L_105:
        /*001c*/ 	.word	0x00000000
        /*0020*/ 	.short	0x0002
        /*0022*/ 	.short	0x0010
        /*0024*/ 	.byte	0x00, 0xf0, 0x11, 0x00


	//----- nvinfo : EIATTR_KPARAM_INFO
	.align		4
.L_106:
        /*0028*/ 	.byte	0x04, 0x17
        /*002a*/ 	.short	(.L_108 - .L_107)
.L_107:
        /*002c*/ 	.word	0x00000000
        /*0030*/ 	.short	0x0001
        /*0032*/ 	.short	0x0008
        /*0034*/ 	.byte	0x00, 0xf5, 0x21, 0x00


	//----- nvinfo : EIATTR_KPARAM_INFO
	.align		4
.L_108:
        /*0038*/ 	.byte	0x04, 0x17
        /*003a*/ 	.short	(.L_110 - .L_109)
.L_109:
        /*003c*/ 	.word	0x00000000
        /*0040*/ 	.short	0x0000
        /*0042*/ 	.short	0x0000
        /*0044*/ 	.byte	0x00, 0xf5, 0x21, 0x00


	//----- nvinfo : EIATTR_SPARSE_MMA_MASK
	.align		4
.L_110:
        /*0048*/ 	.byte	0x03, 0x50
        /*004a*/ 	.short	0x0000


	//----- nvinfo : EIATTR_MAXREG_COUNT
	.align		4
        /*004c*/ 	.byte	0x03, 0x1b
        /*004e*/ 	.short	0x00ff


	//----- nvinfo : EIATTR_MERCURY_ISA_VERSION
	.align		4
        /*0050*/ 	.byte	0x03, 0x5f
        /*0052*/ 	.short	0x0101


	//----- nvinfo : EIATTR_VRC_CTA_INIT_COUNT
	.align		4
        /*0054*/ 	.byte	0x02, 0x4a
	.zero		1
	.zero		1


	//----- nvinfo : EIATTR_EXIT_INSTR_OFFSETS
	.align		4
        /*0058*/ 	.byte	0x04, 0x1c
        /*005a*/ 	.short	(.L_112 - .L_111)


	//   ....[0]....
.L_111:
        /*005c*/ 	.word	0x00000030


	//   ....[1]....
        /*0060*/ 	.word	0x000008b0


	//----- nvinfo : EIATTR_CRS_STACK_SIZE
	.align		4
.L_112:
        /*0064*/ 	.byte	0x04, 0x1e
        /*0066*/ 	.short	(.L_114 - .L_113)
.L_113:
        /*0068*/ 	.word	0x00000000


	//----- nvinfo : EIATTR_CBANK_PARAM_SIZE
	.align		4
.L_114:
        /*006c*/ 	.byte	0x03, 0x19
        /*006e*/ 	.short	0x0020


	//----- nvinfo : EIATTR_PARAM_CBANK
	.align		4
        /*0070*/ 	.byte	0x04, 0x0a
        /*0072*/ 	.short	(.L_116 - .L_115)
	.align		4
.L_115:
        /*0074*/ 	.word	index@(.nv.constant0._Z8MatchingPdS_iPi)
        /*0078*/ 	.short	0x0380
        /*007a*/ 	.short	0x0020


	//----- nvinfo : EIATTR_SW_WAR
	.align		4
.L_116:
        /*007c*/ 	.byte	0x04, 0x36
        /*007e*/ 	.short	(.L_118 - .L_117)
.L_117:
        /*0080*/ 	.word	0x00000008
.L_118:


//--------------------- .nv.callgraph             --------------------------
	.section	.nv.callgraph,"",@"SHT_CUDA_CALLGRAPH"
	.align	4
	.sectionentsize	8
	.align		4
        /*0000*/ 	.word	0x00000000
	.align		4
        /*0004*/ 	.word	0xffffffff
	.align		4
        /*0008*/ 	.word	index@(_Z9centr_devPdS_PiS_S_S_S_)
	.align		4
        /*000c*/ 	.word	index@(vprintf)
	.align		4
        /*0010*/ 	.word	0x00000000
	.align		4
        /*0014*/ 	.word	0xfffffffe
	.align		4
        /*0018*/ 	.word	0x00000000
	.align		4
        /*001c*/ 	.word	0xfffffffd
	.align		4
        /*0020*/ 	.word	0x00000000
	.align		4
        /*0024*/ 	.word	0xfffffffc


//--------------------- .nv.constant4             --------------------------
	.section	.nv.constant4,"a",@progbits
	.align	8
	.align		8
.nv.constant4:
        /*0000*/ 	.dword	$str
	.align		8
        /*0008*/ 	.dword	vprintf


//--------------------- .text._Z5ErrorPdiS_S_PiS_i --------------------------
	.section	.text._Z5ErrorPdiS_S_PiS_i,"ax",@progbits
	.align	128
        .global         _Z5ErrorPdiS_S_PiS_i
        .type           _Z5ErrorPdiS_S_PiS_i,@function
        .size           _Z5ErrorPdiS_S_PiS_i,(.L_x_55 - _Z5ErrorPdiS_S_PiS_i)
        .other          _Z5ErrorPdiS_S_PiS_i,@"STO_CUDA_ENTRY STV_DEFAULT"
_Z5ErrorPdiS_S_PiS_i:
.text._Z5ErrorPdiS_S_PiS_i:
[----:B------:R-:W-:Y:S01]  /*0000*/  LDC R1, c[0x0][0x37c] ;  /* 0x0000df00ff017b82 */ /* 0x000fe20000000800 */
[----:B------:R-:W0:Y:S07]  /*0010*/  S2R R3, SR_TID.X ;  /* 0x0000000000037919 */ /* 0x000e2e0000002100 */
[----:B------:R-:W0:Y:S01]  /*0020*/  S2UR UR4, SR_CTAID.X ;  /* 0x00000000000479c3 */ /* 0x000e220000002500 */
[----:B------:R-:W1:Y:S07]  /*0030*/  LDCU.64 UR6, c[0x0][0x358] ;  /* 0x00006b00ff0677ac */ /* 0x000e6e0008000a00 */
[----:B------:R-:W0:Y:S08]  /*0040*/  LDC R10, c[0x0][0x360] ;  /* 0x0000d800ff0a7b82 */ /* 0x000e300000000800 */
[----:B------:R-:W2:Y:S08]  /*0050*/  LDC.64 R4, c[0x0][0x3a0] ;  /* 0x0000e800ff047b82 */ /* 0x000eb00000000a00 */
[----:B------:R-:W3:Y:S01]  /*0060*/  LDC.64 R8, c[0x0][0x390] ;  /* 0x0000e400ff087b82 */ /* 0x000ee20000000a00 */
[----:B0-----:R-:W-:-:S07]  /*0070*/  IMAD R10, R10, UR4, R3 ;  /* 0x000000040a0a7c24 */ /* 0x001fce000f8e0203 */
[----:B------:R-:W0:Y:S01]  /*0080*/  LDC.64 R6, c[0x0][0x398] ;  /* 0x0000e600ff067b82 */ /* 0x000e220000000a00 */
[----:B--2---:R-:W-:-:S06]  /*0090*/  IMAD.WIDE R4, R10, 0x4, R4 ;  /* 0x000000040a047825 */ /* 0x004fcc00078e0204 */
[----:B-1----:R-:W0:Y:S01]  /*00a0*/  LDG.E R5, desc[UR6][R4.64] ;  /* 0x0000000604057981 */ /* 0x002e22000c1e1900 */
[----:B---3--:R-:W-:-:S06]  /*00b0*/  IMAD.WIDE R8, R10, 0x8, R8 ;  /* 0x000000080a087825 */ /* 0x008fcc00078e0208 */
[----:B------:R-:W2:Y:S01]  /*00c0*/  LDG.E.64 R8, desc[UR6][R8.64] ;  /* 0x0000000608087981 */ /* 0x000ea2000c1e1b00 */
[----:B0-----:R-:W-:-:S05]  /*00d0*/  IMAD.WIDE R6, R5, 0x8, R6 ;  /* 0x0000000805067825 */ /* 0x001fca00078e0206 */
[----:B------:R-:W2:Y:S01]  /*00e0*/  LDG.E.64 R2, desc[UR6][R6.64] ;  /* 0x0000000606027981 */ /* 0x000ea2000c1e1b00 */
[----:B------:R-:W-:Y:S01]  /*00f0*/  BSSY.RECONVERGENT B0, `(.L_x_0) ;  /* 0x0000004000007945 */ /* 0x000fe20003800200 */
[----:B------:R-:W-:Y:S01]  /*0100*/  MOV R0, 0x130 ;  /* 0x0000013000007802 */ /* 0x000fe20000000f00 */
[----:B--2---:R-:W-:-:S11]  /*0110*/  DADD R2, R2, -R8 ;  /* 0x0000000002027229 */ /* 0x004fd60000000808 */
[----:B------:R-:W-:Y:S05]  /*0120*/  CALL.REL.NOINC `($_Z5ErrorPdiS_S_PiS_i$__internal_accurate_pow) ;  /* 0x0000000c00847944 */ /* 0x000fea0003c00000 */
[----:B------:R-:W-:Y:S05]  /*0130*/  BSYNC.RECONVERGENT B0 ;  /* 0x0000000000007941 */ /* 0x000fea0003800200 */
.L_x_0:
[C---:B------:R-:W-:Y:S01]  /*0140*/  DADD R4, R2.reuse, 2 ;  /* 0x4000000002047429 */ /* 0x040fe20000000000 */
[----:B------:R-:W0:Y:S01]  /*0150*/  LDC.64 R6, c[0x0][0x380] ;  /* 0x0000e000ff067b82 */ /* 0x000e220000000a00 */
[C---:B------:R-:W-:Y:S01]  /*0160*/  DSETP.NEU.AND P1, PT, R2.reuse, RZ, PT ;  /* 0x000000ff0200722a */ /* 0x040fe20003f2d000 */
[----:B------:R-:W-:Y:S01]  /*0170*/  BSSY.RECONVERGENT B0, `(.L_x_1) ;  /* 0x000000f000007945 */ /* 0x000fe20003800200 */
[----:B------:R-:W-:-:S06]  /*0180*/  DSETP.NEU.AND P0, PT, R2, 1, PT ;  /* 0x3ff000000200742a */ /* 0x000fcc0003f0d000 */
[----:B------:R-:W-:Y:S01]  /*0190*/  LOP3.LUT R4, R5, 0x7ff00000, RZ, 0xc0, !PT ;  /* 0x7ff0000005047812 */ /* 0x000fe200078ec0ff */
[----:B------:R-:W-:-:S03]  /*01a0*/  IMAD.MOV.U32 R5, RZ, RZ, R9 ;  /* 0x000000ffff057224 */ /* 0x000fc600078e0009 */
[----:B------:R-:W-:Y:S01]  /*01b0*/  ISETP.NE.AND P2, PT, R4, 0x7ff00000, PT ;  /* 0x7ff000000400780c */ /* 0x000fe20003f45270 */
[----:B------:R-:W-:Y:S01]  /*01c0*/  IMAD.MOV.U32 R4, RZ, RZ, R8 ;  /* 0x000000ffff047224 */ /* 0x000fe200078e0008 */
[----:B------:R-:W-:Y:S01]  /*01d0*/  @!P1 CS2R R4, SRZ ;  /* 0x0000000000049805 */ /* 0x000fe2000001ff00 */
[----:B0-----:R-:W-:-:S10]  /*01e0*/  IMAD.WIDE R6, R10, 0x8, R6 ;  /* 0x000000080a067825 */ /* 0x001fd400078e0206 */
[----:B------:R-:W-:Y:S05]  /*01f0*/  @P2 BRA `(.L_x_2) ;  /* 0x0000000000182947 */ /* 0x000fea0003800000 */
[----:B------:R-:W-:-:S14]  /*0200*/  DSETP.NAN.AND P1, PT, R2, R2, PT ;  /* 0x000000020200722a */ /* 0x000fdc0003f28000 */
[----:B------:R-:W-:Y:S01]  /*0210*/  @P1 DADD R4, R2, 2 ;  /* 0x4000000002041429 */ /* 0x000fe20000000000 */
[----:B------:R-:W-:Y:S10]  /*0220*/  @P1 BRA `(.L_x_2) ;  /* 0x00000000000c1947 */ /* 0x000ff40003800000 */
[----:B------:R-:W-:-:S14]  /*0230*/  DSETP.NEU.AND P1, PT, |R2|, +INF , PT ;  /* 0x7ff000000200742a */ /* 0x000fdc0003f2d200 */
[----:B------:R-:W-:Y:S02]  /*0240*/  @!P1 IMAD.MOV.U32 R4, RZ, RZ, 0x0 ;  /* 0x00000000ff049424 */ /* 0x000fe400078e00ff */
[----:B------:R-:W-:-:S07]  /*0250*/  @!P1 IMAD.MOV.U32 R5, RZ, RZ, 0x7ff00000 ;  /* 0x7ff00000ff059424 */ /* 0x000fce00078e00ff */
.L_x_2:
[----:B------:R-:W-:Y:S05]  /*0260*/  BSYNC.RECONVERGENT B0 ;  /* 0x0000000000007941 */ /* 0x000fea0003800200 */
.L_x_1:
[----:B------:R-:W0:Y:S01]  /*0270*/  LDCU UR4, c[0x0][0x388] ;  /* 0x00007100ff0477ac */ /* 0x000e220008000800 */
[----:B------:R-:W-:Y:S02]  /*0280*/  FSEL R2, R4, RZ, P0 ;  /* 0x000000ff04027208 */ /* 0x000fe40000000000 */
[----:B------:R-:W-:-:S05]  /*0290*/  FSEL R3, R5, 1.875, P0 ;  /* 0x3ff0000005037808 */ /* 0x000fca0000000000 */
[----:B------:R1:W-:Y:S01]  /*02a0*/  STG.E.64 desc[UR6][R6.64], R2 ;  /* 0x0000000206007986 */ /* 0x0003e2000c101b06 */
[----:B0-----:R-:W-:-:S09]  /*02b0*/  UISETP.GE.AND UP0, UPT, UR4, 0x1, UPT ;  /* 0x000000010400788c */ /* 0x001fd2000bf06270 */
[----:B-1----:R-:W-:Y:S05]  /*02c0*/  BRA.U !UP0, `(.L_x_3) ;  /* 0x00000001083c7547 */ /* 0x002fea000b800000 */
[----:B------:R-:W-:Y:S01]  /*02d0*/  IMAD.MOV.U32 R5, RZ, RZ, 0x1 ;  /* 0x00000001ff057424 */ /* 0x000fe200078e00ff */
[----:B------:R-:W-:-:S12]  /*02e0*/  UIMAD UR4, UR4, 0x3, URZ ;  /* 0x00000003040478a4 */ /* 0x000fd8000f8e02ff */
.L_x_6:
[----:B------:R-:W-:Y:S01]  /*02f0*/  IMAD.SHL.U32 R0, R5, 0x2, RZ ;  /* 0x0000000205007824 */ /* 0x000fe200078e00ff */
[----:B------:R-:W-:Y:S03]  /*0300*/  BSSY.RECONVERGENT B0, `(.L_x_4) ;  /* 0x0000009000007945 */ /* 0x000fe60003800200 */
[C---:B------:R-:W-:Y:S01]  /*0310*/  VIADD R9, R0.reuse, 0xffffffff ;  /* 0xffffffff00097836 */ /* 0x040fe20000000000 */
[----:B------:R-:W-:-:S04]  /*0320*/  ISETP.GT.AND P1, PT, R0, UR4, PT ;  /* 0x0000000400007c0c */ /* 0x000fc8000bf24270 */
[----:B------:R-:W-:-:S13]  /*0330*/  LOP3.LUT P0, RZ, R9, R10, RZ, 0xc0, !PT ;  /* 0x0000000a09ff7212 */ /* 0x000fda000780c0ff */
[----:B0-----:R-:W-:Y:S05]  /*0340*/  @P0 BRA `(.L_x_5) ;  /* 0x0000000000100947 */ /* 0x001fea0003800000 */
[----:B------:R-:W-:-:S06]  /*0350*/  IMAD.WIDE R4, R5, 0x8, R6 ;  /* 0x0000000805047825 */ /* 0x000fcc00078e0206 */
[----:B------:R-:W2:Y:S02]  /*0360*/  LDG.E.64 R4, desc[UR6][R4.64] ;  /* 0x0000000604047981 */ /* 0x000ea4000c1e1b00 */
[----:B--2---:R-:W-:-:S07]  /*0370*/  DADD R2, R2, R4 ;  /* 0x0000000002027229 */ /* 0x004fce0000000004 */
[----:B------:R0:W-:Y:S04]  /*0380*/  STG.E.64 desc[UR6][R6.64], R2 ;  /* 0x0000000206007986 */ /* 0x0001e8000c101b06 */
.L_x_5:
[----:B------:R-:W-:Y:S05]  /*0390*/  BSYNC.RECONVERGENT B0 ;  /* 0x0000000000007941 */ /* 0x000fea0003800200 */
.L_x_4:
[----:B------:R-:W-:Y:S01]  /*03a0*/  IMAD.MOV.U32 R5, RZ, RZ, R0 ;  /* 0x000000ffff057224 */ /* 0x000fe200078e0000 */
[----:B------:R-:W-:Y:S06]  /*03b0*/  @!P1 BRA `(.L_x_6) ;  /* 0xfffffffc00cc9947 */ /* 0x000fec000383ffff */
.L_x_3:
[----:B------:R-:W-:Y:S01]  /*03c0*/  BAR.SYNC.DEFER_BLOCKING 0x0 ;  /* 0x0000000000007b1d */ /* 0x000fe20000010000 */
[----:B------:R-:W-:-:S13]  /*03d0*/  ISETP.NE.AND P0, PT, R10, RZ, PT ;  /* 0x000000ff0a00720c */ /* 0x000fda0003f05270 */
[----:B------:R-:W-:Y:S05]  /*03e0*/  @P0 EXIT ;  /* 0x000000000000094d */ /* 0x000fea0003800000 */
[----:B------:R-:W1:Y:S01]  /*03f0*/  LDC.64 R4, c[0x0][0x380] ;  /* 0x0000e000ff047b82 */ /* 0x000e620000000a00 */
[----:B------:R-:W0:Y:S01]  /*0400*/  LDCU UR4, c[0x0][0x388] ;  /* 0x00007100ff0477ac */ /* 0x000e220008000800 */
[----:B-1----:R-:W2:Y:S01]  /*0410*/  LDG.E.64 R4, desc[UR6][R4.64] ;  /* 0x0000000604047981 */ /* 0x002ea2000c1e1b00 */
[----:B0-----:R-:W0:Y:S01]  /*0420*/  I2F.F64 R6, UR4 ;  /* 0x0000000400067d12 */ /* 0x001e220008201c00 */
[----:B------:R-:W-:-:S07]  /*0430*/  IMAD.MOV.U32 R2, RZ, RZ, 0x1 ;  /* 0x00000001ff027424 */ /* 0x000fce00078e00ff */
[----:B0-----:R-:W0:Y:S02]  /*0440*/  MUFU.RCP64H R3, R7 ;  /* 0x0000000700037308 */ /* 0x001e240000001800 */
[----:B0-----:R-:W-:-:S08]  /*0450*/  DFMA R8, -R6, R2, 1 ;  /* 0x3ff000000608742b */ /* 0x001fd00000000102 */
[----:B------:R-:W-:-:S08]  /*0460*/  DFMA R8, R8, R8, R8 ;  /* 0x000000080808722b */ /* 0x000fd00000000008 */
[----:B------:R-:W-:-:S08]  /*0470*/  DFMA R8, R2, R8, R2 ;  /* 0x000000080208722b */ /* 0x000fd00000000002 */
[----:B------:R-:W-:-:S08]  /*0480*/  DFMA R2, -R6, R8, 1 ;  /* 0x3ff000000602742b */ /* 0x000fd00000000108 */
[----:B------:R-:W-:-:S08]  /*0490*/  DFMA R2, R8, R2, R8 ;  /* 0x000000020802722b */ /* 0x000fd00000000008 */
[----:B--2---:R-:W-:Y:S01]  /*04a0*/  DMUL R8, R4, R2 ;  /* 0x0000000204087228 */ /* 0x004fe20000000000 */
[----:B------:R-:W-:-:S07]  /*04b0*/  FSETP.GEU.AND P1, PT, |R5|, 6.5827683646048100446e-37, PT ;  /* 0x036000000500780b */ /* 0x000fce0003f2e200 */
[----:B------:R-:W-:-:S08]  /*04c0*/  DFMA R10, -R6, R8, R4 ;  /* 0x00000008060a722b */ /* 0x000fd00000000104 */
[----:B------:R-:W-:-:S10]  /*04d0*/  DFMA R2, R2, R10, R8 ;  /* 0x0000000a0202722b */ /* 0x000fd40000000008 */
[----:B------:R-:W-:-:S05]  /*04e0*/  FFMA R0, RZ, R7, R3 ;  /* 0x00000007ff007223 */ /* 0x000fca0000000003 */
[----:B------:R-:W-:-:S13]  /*04f0*/  FSETP.GT.AND P0, PT, |R0|, 1.469367938527859385e-39, PT ;  /* 0x001000000000780b */ /* 0x000fda0003f04200 */
[----:B------:R-:W-:Y:S05]  /*0500*/  @P0 BRA P1, `(.L_x_7) ;  /* 0x0000000000100947 */ /* 0x000fea0000800000 */
[----:B------:R-:W-:-:S07]  /*0510*/  MOV R0, 0x530 ;  /* 0x0000053000007802 */ /* 0x000fce0000000f00 */
[----:B------:R-:W-:Y:S05]  /*0520*/  CALL.REL.NOINC `($__internal_0_$__cuda_sm20_div_rn_f64_full) ;  /* 0x0000000000647944 */ /* 0x000fea0003c00000 */
[----:B------:R-:W-:Y:S01]  /*0530*/  MOV R2, R12 ;  /* 0x0000000c00027202 */ /* 0x000fe20000000f00 */
[----:B------:R-:W-:-:S07]  /*0540*/  IMAD.MOV.U32 R3, RZ, RZ, R13 ;  /* 0x000000ffff037224 */ /* 0x000fce00078e000d */
.L_x_7:
[----:B------:R-:W0:Y:S01]  /*0550*/  MUFU.RSQ64H R5, R3 ;  /* 0x0000000300057308 */ /* 0x000e220000001c00 */
[----:B------:R-:W-:Y:S02]  /*0560*/  VIADD R4, R3, 0xfcb00000 ;  /* 0xfcb0000003047836 */ /* 0x000fe40000000000 */
[----:B------:R-:W-:Y:S02]  /*0570*/  IMAD.MOV.U32 R8, RZ, RZ, 0x0 ;  /* 0x00000000ff087424 */ /* 0x000fe400078e00ff */
[----:B------:R-:W-:Y:S01]  /*0580*/  IMAD.MOV.U32 R9, RZ, RZ, 0x3fd80000 ;  /* 0x3fd80000ff097424 */ /* 0x000fe200078e00ff */
[----:B------:R-:W-:Y:S01]  /*0590*/  ISETP.GE.U32.AND P0, PT, R4, 0x7ca00000, PT ;  /* 0x7ca000000400780c */ /* 0x000fe20003f06070 */
[----:B0-----:R-:W-:-:S08]  /*05a0*/  DMUL R6, R4, R4 ;  /* 0x0000000404067228 */ /* 0x001fd00000000000 */
[----:B------:R-:W-:-:S08]  /*05b0*/  DFMA R6, -R6, R2, 1 ;  /* 0x3ff000000606742b */ /* 0x000fd00000000102 */
[----:B------:R-:W-:Y:S02]  /*05c0*/  DFMA R8, R6, R8, 0.5 ;  /* 0x3fe000000608742b */ /* 0x000fe40000000008 */
[----:B------:R-:W-:-:S08]  /*05d0*/  DMUL R6, R4, R6 ;  /* 0x0000000604067228 */ /* 0x000fd00000000000 */
[----:B------:R-:W-:-:S08]  /*05e0*/  DFMA R10, R8, R6, R4 ;  /* 0x00000006080a722b */ /* 0x000fd00000000004 */
[----:B------:R-:W-:Y:S02]  /*05f0*/  DMUL R12, R10, R2 ;  /* 0x000000020a0c7228 */ /* 0x000fe40000000000 */
[----:B------:R-:W-:Y:S02]  /*0600*/  VIADD R9, R11, 0xfff00000 ;  /* 0xfff000000b097836 */ /* 0x000fe40000000000 */
[----:B------:R-:W-:-:S04]  /*0610*/  IMAD.MOV.U32 R8, RZ, RZ, R10 ;  /* 0x000000ffff087224 */ /* 0x000fc800078e000a */
[----:B------:R-:W-:-:S08]  /*0620*/  DFMA R14, R12, -R12, R2 ;  /* 0x8000000c0c0e722b */ /* 0x000fd00000000002 */
[----:B------:R-:W-:Y:S01]  /*0630*/  DFMA R6, R14, R8, R12 ;  /* 0x000000080e06722b */ /* 0x000fe2000000000c */
[----:B------:R-:W-:Y:S10]  /*0640*/  @!P0 BRA `(.L_x_8) ;  /* 0x0000000000088947 */ /* 0x000ff40003800000 */
[----:B------:R-:W-:-:S07]  /*0650*/  MOV R0, 0x670 ;  /* 0x0000067000007802 */ /* 0x000fce0000000f00 */
[----:B------:R-:W-:Y:S05]  /*0660*/  CALL.REL.NOINC `($__internal_1_$__cuda_sm20_dsqrt_rn_f64_mediumpath_v1) ;  /* 0x0000000400807944 */ /* 0x000fea0003c00000 */
.L_x_8:
[----:B------:R-:W0:Y:S08]  /*0670*/  LDC R5, c[0x0][0x3b0] ;  /* 0x0000ec00ff057b82 */ /* 0x000e300000000800 */
[----:B------:R-:W0:Y:S02]  /*0680*/  LDC.64 R2, c[0x0][0x3a8] ;  /* 0x0000ea00ff027b82 */ /* 0x000e240000000a00 */
[----:B0-----:R-:W-:-:S05]  /*0690*/  IMAD.WIDE R2, R5, 0x8, R2 ;  /* 0x0000000805027825 */ /* 0x001fca00078e0202 */
[----:B------:R-:W-:Y:S01]  /*06a0*/  STG.E.64 desc[UR6][R2.64], R6 ;  /* 0x0000000602007986 */ /* 0x000fe2000c101b06 */
[----:B------:R-:W-:Y:S05]  /*06b0*/  EXIT ;  /* 0x000000000000794d */ /* 0x000fea0003800000 */
        .weak           $__internal_0_$__cuda_sm20_div_rn_f64_full
        .type           $__internal_0_$__cuda_sm20_div_rn_f64_full,@function
        .size           $__internal_0_$__cuda_sm20_div_rn_f64_full,($__internal_1_$__cuda_sm20_dsqrt_rn_f64_mediumpath_v1 - $__internal_0_$__cuda_sm20_div_rn_f64_full)
$__internal_0_$__cuda_sm20_div_rn_f64_full:
[C---:B------:R-:W-:Y:S01]  /*06c0*/  FSETP.GEU.AND P0, PT, |R7|.reuse, 1.469367938527859385e-39, PT ;  /* 0x001000000700780b */ /* 0x040fe20003f0e200 */
[----:B------:R-:W-:Y:S01]  /*06d0*/  IMAD.MOV.U32 R8, RZ, RZ, 0x1 ;  /* 0x00000001ff087424 */ /* 0x000fe200078e00ff */
[C---:B------:R-:W-:Y:S02]  /*06e0*/  LOP3.LUT R2, R7.reuse, 0x800fffff, RZ, 0xc0, !PT ;  /* 0x800fffff07027812 */ /* 0x040fe400078ec0ff */
[----:B------:R-:W-:Y:S02]  /*06f0*/  LOP3.LUT R17, R7, 0x7ff00000, RZ, 0xc0, !PT ;  /* 0x7ff0000007117812 */ /* 0x000fe400078ec0ff */
[----:B------:R-:W-:Y:S01]  /*0700*/  LOP3.LUT R3, R2, 0x3ff00000, RZ, 0xfc, !PT ;  /* 0x3ff0000002037812 */ /* 0x000fe200078efcff */
[----:B------:R-:W-:Y:S01]  /*0710*/  IMAD.MOV.U32 R2, RZ, RZ, R6 ;  /* 0x000000ffff027224 */ /* 0x000fe200078e0006 */
[----:B------:R-:W-:Y:S02]  /*0720*/  LOP3.LUT R12, R5, 0x7ff00000, RZ, 0xc0, !PT ;  /* 0x7ff00000050c7812 */ /* 0x000fe400078ec0ff */
[----:B------:R-:W-:-:S02]  /*0730*/  MOV R13, 0x1ca00000 ;  /* 0x1ca00000000d7802 */ /* 0x000fc40000000f00 */
[----:B------:R-:W-:Y:S01]  /*0740*/  ISETP.GE.U32.AND P1, PT, R12, R17, PT ;  /* 0x000000110c00720c */ /* 0x000fe20003f26070 */
[----:B------:R-:W-:Y:S01]  /*0750*/  @!P0 DMUL R2, R6, 8.98846567431157953865e+307 ;  /* 0x7fe0000006028828 */ /* 0x000fe20000000000 */
[----:B------:R-:W-:-:S05]  /*0760*/  IMAD.MOV.U32 R19, RZ, RZ, R12 ;  /* 0x000000ffff137224 */ /* 0x000fca00078e000c */
[----:B------:R-:W0:Y:S02]  /*0770*/  MUFU.RCP64H R9, R3 ;  /* 0x0000000300097308 */ /* 0x000e240000001800 */
[----:B0-----:R-:W-:-:S08]  /*0780*/  DFMA R10, R8, -R2, 1 ;  /* 0x3ff00000080a742b */ /* 0x001fd00000000802 */
[----:B------:R-:W-:-:S08]  /*0790*/  DFMA R10, R10, R10, R10 ;  /* 0x0000000a0a0a722b */ /* 0x000fd0000000000a */
[----:B------:R-:W-:Y:S01]  /*07a0*/  DFMA R10, R8, R10, R8 ;  /* 0x0000000a080a722b */ /* 0x000fe20000000008 */
[----:B------:R-:W-:Y:S01]  /*07b0*/  SEL R9, R13, 0x63400000, !P1 ;  /* 0x634000000d097807 */ /* 0x000fe20004800000 */
[----:B------:R-:W-:Y:S01]  /*07c0*/  IMAD.MOV.U32 R8, RZ, RZ, R4 ;  /* 0x000000ffff087224 */ /* 0x000fe200078e0004 */
[----:B------:R-:W-:Y:S02]  /*07d0*/  FSETP.GEU.AND P1, PT, |R5|, 1.469367938527859385e-39, PT ;  /* 0x001000000500780b */ /* 0x000fe40003f2e200 */
[----:B------:R-:W-:-:S03]  /*07e0*/  LOP3.LUT R9, R9, 0x800fffff, R5, 0xf8, !PT ;  /* 0x800fffff09097812 */ /* 0x000fc600078ef805 */
[----:B------:R-:W-:-:S08]  /*07f0*/  DFMA R14, R10, -R2, 1 ;  /* 0x3ff000000a0e742b */ /* 0x000fd00000000802 */
[----:B------:R-:W-:Y:S01]  /*0800*/  DFMA R10, R10, R14, R10 ;  /* 0x0000000e0a0a722b */ /* 0x000fe2000000000a */
[----:B------:R-:W-:Y:S10]  /*0810*/  @P1 BRA `(.L_x_9) ;  /* 0x0000000000201947 */ /* 0x000ff40003800000 */
[----:B------:R-:W-:Y:S01]  /*0820*/  LOP3.LUT R15, R7, 0x7ff00000, RZ, 0xc0, !PT ;  /* 0x7ff00000070f7812 */ /* 0x000fe200078ec0ff */
[----:B------:R-:W-:-:S03]  /*0830*/  IMAD.MOV.U32 R14, RZ, RZ, RZ ;  /* 0x000000ffff0e7224 */ /* 0x000fc600078e00ff */
[----:B------:R-:W-:-:S04]  /*0840*/  ISETP.GE.U32.AND P1, PT, R12, R15, PT ;  /* 0x0000000f0c00720c */ /* 0x000fc80003f26070 */
[----:B------:R-:W-:-:S04]  /*0850*/  SEL R15, R13, 0x63400000, !P1 ;  /* 0x634000000d0f7807 */ /* 0x000fc80004800000 */
[----:B------:R-:W-:-:S04]  /*0860*/  LOP3.LUT R15, R15, 0x80000000, R5, 0xf8, !PT ;  /* 0x800000000f0f7812 */ /* 0x000fc800078ef805 */
[----:B------:R-:W-:-:S06]  /*0870*/  LOP3.LUT R15, R15, 0x100000, RZ, 0xfc, !PT ;  /* 0x001000000f0f7812 */ /* 0x000fcc00078efcff */
[----:B------:R-:W-:-:S10]  /*0880*/  DFMA R8, R8, 2, -R14 ;  /* 0x400000000808782b */ /* 0x000fd4000000080e */
[----:B------:R-:W-:-:S07]  /*0890*/  LOP3.LUT R19, R9, 0x7ff00000, RZ, 0xc0, !PT ;  /* 0x7ff0000009137812 */ /* 0x000fce00078ec0ff */
.L_x_9:
[----:B------:R-:W-:Y:S01]  /*08a0*/  IMAD.MOV.U32 R18, RZ, RZ, R17 ;  /* 0x000000ffff127224 */ /* 0x000fe200078e0011 */
[----:B------:R-:W-:Y:S01]  /*08b0*/  @!P0 LOP3.LUT R18, R3, 0x7ff00000, RZ, 0xc0, !PT ;  /* 0x7ff0000003128812 */ /* 0x000fe200078ec0ff */
[----:B------:R-:W-:Y:S01]  /*08c0*/  VIADD R20, R19, 0xffffffff ;  /* 0xffffffff13147836 */ /* 0x000fe20000000000 */
[----:B------:R-:W-:-:S03]  /*08d0*/  DMUL R14, R10, R8 ;  /* 0x000000080a0e7228 */ /* 0x000fc60000000000 */
[----:B------:R-:W-:Y:S01]  /*08e0*/  VIADD R21, R18, 0xffffffff ;  /* 0xffffffff12157836 */ /* 0x000fe20000000000 */
[----:B------:R-:W-:-:S04]  /*08f0*/  ISETP.GT.U32.AND P0, PT, R20, 0x7feffffe, PT ;  /* 0x7feffffe1400780c */ /* 0x000fc80003f04070 */
[----:B------:R-:W-:Y:S01]  /*0900*/  ISETP.GT.U32.OR P0, PT, R21, 0x7feffffe, P0 ;  /* 0x7feffffe1500780c */ /* 0x000fe20000704470 */
[----:B------:R-:W-:-:S08]  /*0910*/  DFMA R16, R14, -R2, R8 ;  /* 0x800000020e10722b */ /* 0x000fd00000000008 */
[----:B------:R-:W-:-:S04]  /*0920*/  DFMA R10, R10, R16, R14 ;  /* 0x000000100a0a722b */ /* 0x000fc8000000000e */
[----:B------:R-:W-:Y:S07]  /*0930*/  @P0 BRA `(.L_x_10) ;  /* 0x00000000006c0947 */ /* 0x000fee0003800000 */
[----:B------:R-:W-:-:S04]  /*0940*/  LOP3.LUT R5, R7, 0x7ff00000, RZ, 0xc0, !PT ;  /* 0x7ff0000007057812 */ /* 0x000fc800078ec0ff */
[CC--:B------:R-:W-:Y:S02]  /*0950*/  VIADDMNMX R4, R12.reuse, -R5.reuse, 0xb9600000, !PT ;  /* 0xb96000000c047446 */ /* 0x0c0fe40007800905 */
[----:B------:R-:W-:Y:S02]  /*0960*/  ISETP.GE.U32.AND P0, PT, R12, R5, PT ;  /* 0x000000050c00720c */ /* 0x000fe40003f06070 */
[----:B------:R-:W-:Y:S02]  /*0970*/  VIMNMX R4, PT, PT, R4, 0x46a00000, PT ;  /* 0x46a0000004047848 */ /* 0x000fe40003fe0100 */
[----:B------:R-:W-:-:S05]  /*0980*/  SEL R13, R13, 0x63400000, !P0 ;  /* 0x634000000d0d7807 */ /* 0x000fca0004000000 */
[----:B------:R-:W-:Y:S01]  /*0990*/  IMAD.IADD R14, R4, 0x1, -R13 ;  /* 0x00000001040e7824 */ /* 0x000fe200078e0a0d */
[----:B------:R-:W-:-:S03]  /*09a0*/  MOV R4, RZ ;  /* 0x000000ff00047202 */ /* 0x000fc60000000f00 */
[----:B------:R-:W-:-:S06]  /*09b0*/  VIADD R5, R14, 0x7fe00000 ;  /* 0x7fe000000e057836 */ /* 0x000fcc0000000000 */
[----:B------:R-:W-:-:S10]  /*09c0*/  DMUL R12, R10, R4 ;  /* 0x000000040a0c7228 */ /* 0x000fd40000000000 */
[----:B------:R-:W-:-:S13]  /*09d0*/  FSETP.GTU.AND P0, PT, |R13|, 1.469367938527859385e-39, PT ;  /* 0x001000000d00780b */ /* 0x000fda0003f0c200 */
[----:B------:R-:W-:Y:S05]  /*09e0*/  @P0 BRA `(.L_x_11) ;  /* 0x0000000000940947 */ /* 0x000fea0003800000 */
[----:B------:R-:W-:Y:S01]  /*09f0*/  DFMA R2, R10, -R2, R8 ;  /* 0x800000020a02722b */ /* 0x000fe20000000008 */
[----:B------:R-:W-:-:S09]  /*0a00*/  IMAD.MOV.U32 R4, RZ, RZ, RZ ;  /* 0x000000ffff047224 */ /* 0x000fd200078e00ff */
[C---:B------:R-:W-:Y:S02]  /*0a10*/  FSETP.NEU.AND P0, PT, R3.reuse, RZ, PT ;  /* 0x000000ff0300720b */ /* 0x040fe40003f0d000 */
[----:B------:R-:W-:-:S04]  /*0a20*/  LOP3.LUT R7, R3, 0x80000000, R7, 0x48, !PT ;  /* 0x8000000003077812 */ /* 0x000fc800078e4807 */
[----:B------:R-:W-:-:S07]  /*0a30*/  LOP3.LUT R5, R7, R5, RZ, 0xfc, !PT ;  /* 0x0000000507057212 */ /* 0x000fce00078efcff */
[----:B------:R-:W-:Y:S05]  /*0a40*/  @!P0 BRA `(.L_x_11) ;  /* 0x00000000007c8947 */ /* 0x000fea0003800000 */
[----:B------:R-:W-:Y:S01]  /*0a50*/  IMAD.MOV R3, RZ, RZ, -R14 ;  /* 0x000000ffff037224 */ /* 0x000fe200078e0a0e */
[----:B------:R-:W-:Y:S01]  /*0a60*/  DMUL.RP R4, R10, R4 ;  /* 0x000000040a047228 */ /* 0x000fe20000008000 */
[----:B------:R-:W-:-:S06]  /*0a70*/  IMAD.MOV.U32 R2, RZ, RZ, RZ ;  /* 0x000000ffff027224 */ /* 0x000fcc00078e00ff */
[----:B------:R-:W-:-:S03]  /*0a80*/  DFMA R2, R12, -R2, R10 ;  /* 0x800000020c02722b */ /* 0x000fc6000000000a */
[----:B------:R-:W-:-:S03]  /*0a90*/  LOP3.LUT R7, R5, R7, RZ, 0x3c, !PT ;  /* 0x0000000705077212 */ /* 0x000fc600078e3cff */
[----:B------:R-:W-:-:S04]  /*0aa0*/  IADD3 R2, PT, PT, -R14, -0x43300000, RZ ;  /* 0xbcd000000e027810 */ /* 0x000fc80007ffe1ff */
[----:B------:R-:W-:-:S04]  /*0ab0*/  FSETP.NEU.AND P0, PT, |R3|, R2, PT ;  /* 0x000000020300720b */ /* 0x000fc80003f0d200 */
[----:B------:R-:W-:Y:S02]  /*0ac0*/  FSEL R12, R4, R12, !P0 ;  /* 0x0000000c040c7208 */ /* 0x000fe40004000000 */
[----:B------:R-:W-:Y:S01]  /*0ad0*/  FSEL R13, R7, R13, !P0 ;  /* 0x0000000d070d7208 */ /* 0x000fe20004000000 */
[----:B------:R-:W-:Y:S06]  /*0ae0*/  BRA `(.L_x_11) ;  /* 0x0000000000547947 */ /* 0x000fec0003800000 */
.L_x_10:
[----:B------:R-:W-:-:S14]  /*0af0*/  DSETP.NAN.AND P0, PT, R4, R4, PT ;  /* 0x000000040400722a */ /* 0x000fdc0003f08000 */
[----:B------:R-:W-:Y:S05]  /*0b00*/  @P0 BRA `(.L_x_12) ;  /* 0x0000000000440947 */ /* 0x000fea0003800000 */
[----:B------:R-:W-:-:S14]  /*0b10*/  DSETP.NAN.AND P0, PT, R6, R6, PT ;  /* 0x000000060600722a */ /* 0x000fdc0003f08000 */
[----:B------:R-:W-:Y:S05]  /*0b20*/  @P0 BRA `(.L_x_13) ;  /* 0x0000000000300947 */ /* 0x000fea0003800000 */
[----:B------:R-:W-:Y:S01]  /*0b30*/  ISETP.NE.AND P0, PT, R19, R18, PT ;  /* 0x000000121300720c */ /* 0x000fe20003f05270 */
[----:B------:R-:W-:Y:S02]  /*0b40*/  IMAD.MOV.U32 R12, RZ, RZ, 0x0 ;  /* 0x00000000ff0c7424 */ /* 0x000fe400078e00ff */
[----:B------:R-:W-:-:S10]  /*0b50*/  IMAD.MOV.U32 R13, RZ, RZ, -0x80000 ;  /* 0xfff80000ff0d7424 */ /* 0x000fd400078e00ff */
[----:B------:R-:W-:Y:S05]  /*0b60*/  @!P0 BRA `(.L_x_11) ;  /* 0x0000000000348947 */ /* 0x000fea0003800000 */
[----:B------:R-:W-:Y:S02]  /*0b70*/  ISETP.NE.AND P0, PT, R19, 0x7ff00000, PT ;  /* 0x7ff000001300780c */ /* 0x000fe40003f05270 */
[----:B------:R-:W-:Y:S02]  /*0b80*/  LOP3.LUT R13, R5, 0x80000000, R7, 0x48, !PT ;  /* 0x80000000050d7812 */ /* 0x000fe400078e4807 */
[----:B------:R-:W-:-:S13]  /*0b90*/  ISETP.EQ.OR P0, PT, R18, RZ, !P0 ;  /* 0x000000ff1200720c */ /* 0x000fda0004702670 */
[----:B------:R-:W-:Y:S01]  /*0ba0*/  @P0 LOP3.LUT R2, R13, 0x7ff00000, RZ, 0xfc, !PT ;  /* 0x7ff000000d020812 */ /* 0x000fe200078efcff */
[----:B------:R-:W-:Y:S02]  /*0bb0*/  @!P0 IMAD.MOV.U32 R12, RZ, RZ, RZ ;  /* 0x000000ffff0c8224 */ /* 0x000fe400078e00ff */
[----:B------:R-:W-:Y:S01]  /*0bc0*/  @P0 IMAD.MOV.U32 R12, RZ, RZ, RZ ;  /* 0x000000ffff0c0224 */ /* 0x000fe200078e00ff */
[----:B------:R-:W-:Y:S01]  /*0bd0*/  @P0 MOV R13, R2 ;  /* 0x00000002000d0202 */ /* 0x000fe20000000f00 */
[----:B------:R-:W-:Y:S06]  /*0be0*/  BRA `(.L_x_11) ;  /* 0x0000000000147947 */ /* 0x000fec0003800000 */
.L_x_13:
[----:B------:R-:W-:Y:S01]  /*0bf0*/  LOP3.LUT R13, R7, 0x80000, RZ, 0xfc, !PT ;  /* 0x00080000070d7812 */ /* 0x000fe200078efcff */
[----:B------:R-:W-:Y:S01]  /*0c00*/  IMAD.MOV.U32 R12, RZ, RZ, R6 ;  /* 0x000000ffff0c7224 */ /* 0x000fe200078e0006 */
[----:B------:R-:W-:Y:S06]  /*0c10*/  BRA `(.L_x_11) ;  /* 0x0000000000087947 */ /* 0x000fec0003800000 */
.L_x_12:
[----:B------:R-:W-:Y:S01]  /*0c20*/  LOP3.LUT R13, R5, 0x80000, RZ, 0xfc, !PT ;  /* 0x00080000050d7812 */ /* 0x000fe200078efcff */
[----:B------:R-:W-:-:S07]  /*0c30*/  IMAD.MOV.U32 R12, RZ, RZ, R4 ;  /* 0x000000ffff0c7224 */ /* 0x000fce00078e0004 */
.L_x_11:
[----:B------:R-:W-:Y:S02]  /*0c40*/  IMAD.MOV.U32 R2, RZ, RZ, R0 ;  /* 0x000000ffff027224 */ /* 0x000fe400078e0000 */
[----:B------:R-:W-:-:S04]  /*0c50*/  IMAD.MOV.U32 R3, RZ, RZ, 0x0 ;  /* 0x00000000ff037424 */ /* 0x000fc800078e00ff */
[----:B------:R-:W-:Y:S05]  /*0c60*/  RET.REL.NODEC R2 `(_Z5ErrorPdiS_S_PiS_i) ;  /* 0xfffffff002e47950 */ /* 0x000fea0003c3ffff */
        .weak           $__internal_1_$__cuda_sm20_dsqrt_rn_f64_mediumpath_v1
        .type           $__internal_1_$__cuda_sm20_dsqrt_rn_f64_mediumpath_v1,@function
        .size           $__internal_1_$__cuda_sm20_dsqrt_rn_f64_mediumpath_v1,($_Z5ErrorPdiS_S_PiS_i$__internal_accurate_pow - $__internal_1_$__cuda_sm20_dsqrt_rn_f64_mediumpath_v1)
$__internal_1_$__cuda_sm20_dsqrt_rn_f64_mediumpath_v1:
[----:B------:R-:W-:Y:S01]  /*0c70*/  ISETP.GE.U32.AND P0, PT, R4, -0x3400000, PT ;  /* 0xfcc000000400780c */ /* 0x000fe20003f06070 */
[----:B------:R-:W-:Y:S01]  /*0c80*/  IMAD.MOV.U32 R4, RZ, RZ, R2 ;  /* 0x000000ffff047224 */ /* 0x000fe200078e0002 */
[----:B------:R-:W-:Y:S01]  /*0c90*/  MOV R2, R14 ;  /* 0x0000000e00027202 */ /* 0x000fe20000000f00 */
[----:B------:R-:W-:Y:S02]  /*0ca0*/  IMAD.MOV.U32 R5, RZ, RZ, R3 ;  /* 0x000000ffff057224 */ /* 0x000fe400078e0003 */
[----:B------:R-:W-:Y:S02]  /*0cb0*/  IMAD.MOV.U32 R8, RZ, RZ, R10 ;  /* 0x000000ffff087224 */ /* 0x000fe400078e000a */
[----:B------:R-:W-:-:S06]  /*0cc0*/  IMAD.MOV.U32 R3, RZ, RZ, R15 ;  /* 0x000000ffff037224 */ /* 0x000fcc00078e000f */
[----:B------:R-:W-:Y:S05]  /*0cd0*/  @!P0 BRA `(.L_x_14) ;  /* 0x0000000000208947 */ /* 0x000fea0003800000 */
[----:B------:R-:W-:-:S10]  /*0ce0*/  DFMA.RM R2, R2, R8, R12 ;  /* 0x000000080202722b */ /* 0x000fd4000000400c */
[----:B------:R-:W-:-:S05]  /*0cf0*/  IADD3 R6, P0, PT, R2, 0x1, RZ ;  /* 0x0000000102067810 */ /* 0x000fca0007f1e0ff */
[----:B------:R-:W-:-:S06]  /*0d00*/  IMAD.X R7, RZ, RZ, R3, P0 ;  /* 0x000000ffff077224 */ /* 0x000fcc00000e0603 */
[----:B------:R-:W-:-:S08]  /*0d10*/  DFMA.RP R4, -R2, R6, R4 ;  /* 0x000000060204722b */ /* 0x000fd00000008104 */
[----:B------:R-:W-:-:S06]  /*0d20*/  DSETP.GT.AND P0, PT, R4, RZ, PT ;  /* 0x000000ff0400722a */ /* 0x000fcc0003f04000 */
[----:B------:R-:W-:Y:S02]  /*0d30*/  FSEL R2, R6, R2, P0 ;  /* 0x0000000206027208 */ /* 0x000fe40000000000 */
[----:B------:R-:W-:Y:S01]  /*0d40*/  FSEL R3, R7, R3, P0 ;  /* 0x0000000307037208 */ /* 0x000fe20000000000 */
[----:B------:R-:W-:Y:S06]  /*0d50*/  BRA `(.L_x_15) ;  /* 0x0000000000647947 */ /* 0x000fec0003800000 */
.L_x_14:
[----:B------:R-:W-:-:S14]  /*0d60*/  DSETP.NE.AND P0, PT, R4, RZ, PT ;  /* 0x000000ff0400722a */ /* 0x000fdc0003f05000 */
[----:B------:R-:W-:Y:S05]  /*0d70*/  @!P0 BRA `(.L_x_16) ;  /* 0x0000000000588947 */ /* 0x000fea0003800000 */
[----:B------:R-:W-:-:S13]  /*0d80*/  ISETP.GE.AND P0, PT, R5, RZ, PT ;  /* 0x000000ff0500720c */ /* 0x000fda0003f06270 */
[----:B------:R-:W-:Y:S02]  /*0d90*/  @!P0 IMAD.MOV.U32 R2, RZ, RZ, 0x0 ;  /* 0x00000000ff028424 */ /* 0x000fe400078e00ff */
[----:B------:R-:W-:Y:S01]  /*0da0*/  @!P0 IMAD.MOV.U32 R3, RZ, RZ, -0x80000 ;  /* 0xfff80000ff038424 */ /* 0x000fe200078e00ff */
[----:B------:R-:W-:Y:S06]  /*0db0*/  @!P0 BRA `(.L_x_15) ;  /* 0x00000000004c8947 */ /* 0x000fec0003800000 */
[----:B------:R-:W-:-:S13]  /*0dc0*/  ISETP.GT.AND P0, PT, R5, 0x7fefffff, PT ;  /* 0x7fefffff0500780c */ /* 0x000fda0003f04270 */
[----:B------:R-:W-:Y:S05]  /*0dd0*/  @P0 BRA `(.L_x_16) ;  /* 0x0000000000400947 */ /* 0x000fea0003800000 */
[----:B------:R-:W-:Y:S01]  /*0de0*/  DMUL R2, R4, 8.11296384146066816958e+31 ;  /* 0x4690000004027828 */ /* 0x000fe20000000000 */
[----:B------:R-:W-:Y:S02]  /*0df0*/  IMAD.MOV.U32 R8, RZ, RZ, 0x0 ;  /* 0x00000000ff087424 */ /* 0x000fe400078e00ff */
[----:B------:R-:W-:Y:S02]  /*0e00*/  IMAD.MOV.U32 R4, RZ, RZ, RZ ;  /* 0x000000ffff047224 */ /* 0x000fe400078e00ff */
[----:B------:R-:W-:Y:S01]  /*0e10*/  IMAD.MOV.U32 R9, RZ, RZ, 0x3fd80000 ;  /* 0x3fd80000ff097424 */ /* 0x000fe200078e00ff */
[----:B------:R-:W0:Y:S03]  /*0e20*/  MUFU.RSQ64H R5, R3 ;  /* 0x0000000300057308 */ /* 0x000e260000001c00 */
[----:B0-----:R-:W-:-:S08]  /*0e30*/  DMUL R6, R4, R4 ;  /* 0x0000000404067228 */ /* 0x001fd00000000000 */
[----:B------:R-:W-:-:S08]  /*0e40*/  DFMA R6, R2, -R6, 1 ;  /* 0x3ff000000206742b */ /* 0x000fd00000000806 */
[----:B------:R-:W-:Y:S02]  /*0e50*/  DFMA R8, R6, R8, 0.5 ;  /* 0x3fe000000608742b */ /* 0x000fe40000000008 */
[----:B------:R-:W-:-:S08]  /*0e60*/  DMUL R6, R4, R6 ;  /* 0x0000000604067228 */ /* 0x000fd00000000000 */
[----:B------:R-:W-:-:S08]  /*0e70*/  DFMA R6, R8, R6, R4 ;  /* 0x000000060806722b */ /* 0x000fd00000000004 */
[----:B------:R-:W-:Y:S02]  /*0e80*/  DMUL R4, R2, R6 ;  /* 0x0000000602047228 */ /* 0x000fe40000000000 */
[----:B------:R-:W-:-:S06]  /*0e90*/  IADD3 R7, PT, PT, R7, -0x100000, RZ ;  /* 0xfff0000007077810 */ /* 0x000fcc0007ffe0ff */
[----:B------:R-:W-:-:S08]  /*0ea0*/  DFMA R8, R4, -R4, R2 ;  /* 0x800000040408722b */ /* 0x000fd00000000002 */
[----:B------:R-:W-:-:S10]  /*0eb0*/  DFMA R2, R6, R8, R4 ;  /* 0x000000080602722b */ /* 0x000fd40000000004 */
[----:B------:R-:W-:Y:S01]  /*0ec0*/  VIADD R3, R3, 0xfcb00000 ;  /* 0xfcb0000003037836 */ /* 0x000fe20000000000 */
[----:B------:R-:W-:Y:S06]  /*0ed0*/  BRA `(.L_x_15) ;  /* 0x0000000000047947 */ /* 0x000fec0003800000 */
.L_x_16:
[----:B------:R-:W-:-:S11]  /*0ee0*/  DADD R2, R4, R4 ;  /* 0x0000000004027229 */ /* 0x000fd60000000004 */
.L_x_15:
[----:B------:R-:W-:Y:S02]  /*0ef0*/  IMAD.MOV.U32 R6, RZ, RZ, R2 ;  /* 0x000000ffff067224 */ /* 0x000fe400078e0002 */
[----:B------:R-:W-:Y:S02]  /*0f00*/  IMAD.MOV.U32 R7, RZ, RZ, R3 ;  /* 0x000000ffff077224 */ /* 0x000fe400078e0003 */
[----:B------:R-:W-:Y:S02]  /*0f10*/  IMAD.MOV.U32 R2, RZ, RZ, R0 ;  /* 0x000000ffff027224 */ /* 0x000fe400078e0000 */
[----:B------:R-:W-:-:S04]  /*0f20*/  IMAD.MOV.U32 R3, RZ, RZ, 0x0 ;  /* 0x00000000ff037424 */ /* 0x000fc800078e00ff */
[----:B------:R-:W-:Y:S05]  /*0f30*/  RET.REL.NODEC R2 `(_Z5ErrorPdiS_S_PiS_i) ;  /* 0xfffffff002307950 */ /* 0x000fea0003c3ffff */
        .type           $_Z5ErrorPdiS_S_PiS_i$__internal_accurate_pow,@function
        .size           $_Z5ErrorPdiS_S_PiS_i$__internal_accurate_pow,(.L_x_55 - $_Z5ErrorPdiS_S_PiS_i$__internal_accurate_pow)
$_Z5ErrorPdiS_S_PiS_i$__internal_accurate_pow:
[----:B------:R-:W-:Y:S01]  /*0f40*/  DADD R4, -RZ, |R2| ;  /* 0x00000000ff047229 */ /* 0x000fe20000000502 */
[----:B------:R-:W-:Y:S01]  /*0f50*/  IMAD.MOV.U32 R14, RZ, RZ, RZ ;  /* 0x000000ffff0e7224 */ /* 0x000fe200078e00ff */
[----:B------:R-:W-:Y:S01]  /*0f60*/  UMOV UR4, 0x7d2cafe2 ;  /* 0x7d2cafe200047882 */ /* 0x000fe20000000000 */
[----:B------:R-:W-:Y:S01]  /*0f70*/  IMAD.MOV.U32 R18, RZ, RZ, 0x41ad3b5a ;  /* 0x41ad3b5aff127424 */ /* 0x000fe200078e00ff */
[----:B------:R-:W-:Y:S01]  /*0f80*/  UMOV UR5, 0x3eb0f5ff ;  /* 0x3eb0f5ff00057882 */ /* 0x000fe20000000000 */
[----:B------:R-:W-:Y:S01]  /*0f90*/  IMAD.MOV.U32 R19, RZ, RZ, 0x3ed0f5d2 ;  /* 0x3ed0f5d2ff137424 */ /* 0x000fe200078e00ff */
[----:B------:R-:W-:Y:S01]  /*0fa0*/  UMOV UR8, 0x3b39803f ;  /* 0x3b39803f00087882 */ /* 0x000fe20000000000 */
[----:B------:R-:W-:-:S03]  /*0fb0*/  UMOV UR9, 0x3c7abc9e ;  /* 0x3c7abc9e00097882 */ /* 0x000fc60000000000 */
[----:B------:R-:W-:Y:S01]  /*0fc0*/  ISETP.GT.U32.AND P0, PT, R5, 0xfffff, PT ;  /* 0x000fffff0500780c */ /* 0x000fe20003f04070 */
[----:B------:R-:W-:-:S12]  /*0fd0*/  IMAD.MOV.U32 R6, RZ, RZ, R5 ;  /* 0x000000ffff067224 */ /* 0x000fd800078e0005 */
[----:B------:R-:W-:-:S10]  /*0fe0*/  @!P0 DMUL R22, R4, 1.80143985094819840000e+16 ;  /* 0x4350000004168828 */ /* 0x000fd40000000000 */
[----:B------:R-:W-:Y:S01]  /*0ff0*/  @!P0 IMAD.MOV.U32 R6, RZ, RZ, R23 ;  /* 0x000000ffff068224 */ /* 0x000fe200078e0017 */
[----:B------:R-:W-:-:S04]  /*1000*/  @!P0 MOV R4, R22 ;  /* 0x0000001600048202 */ /* 0x000fc80000000f00 */
[----:B------:R-:W-:Y:S01]  /*1010*/  LOP3.LUT R6, R6, 0x800fffff, RZ, 0xc0, !PT ;  /* 0x800fffff06067812 */ /* 0x000fe200078ec0ff */
[----:B------:R-:W-:Y:S01]  /*1020*/  IMAD.MOV.U32 R12, RZ, RZ, R4 ;  /* 0x000000ffff0c7224 */ /* 0x000fe200078e0004 */
[----:B------:R-:W-:Y:S02]  /*1030*/  SHF.R.U32.HI R4, RZ, 0x14, R5 ;  /* 0x00000014ff047819 */ /* 0x000fe40000011605 */
[----:B------:R-:W-:Y:S02]  /*1040*/  LOP3.LUT R13, R6, 0x3ff00000, RZ, 0xfc, !PT ;  /* 0x3ff00000060d7812 */ /* 0x000fe400078efcff */
[----:B------:R-:W-:Y:S02]  /*1050*/  @!P0 LEA.HI R4, R23, 0xffffffca, RZ, 0xc ;  /* 0xffffffca17048811 */ /* 0x000fe400078f60ff */
[----:B------:R-:W-:-:S03]  /*1060*/  ISETP.GE.U32.AND P1, PT, R13, 0x3ff6a09f, PT ;  /* 0x3ff6a09f0d00780c */ /* 0x000fc60003f26070 */
[----:B------:R-:W-:-:S10]  /*1070*/  VIADD R5, R4, 0xfffffc01 ;  /* 0xfffffc0104057836 */ /* 0x000fd40000000000 */
[----:B------:R-:W-:Y:S02]  /*1080*/  @P1 VIADD R7, R13, 0xfff00000 ;  /* 0xfff000000d071836 */ /* 0x000fe40000000000 */
[----:B------:R-:W-:Y:S02]  /*1090*/  @P1 VIADD R5, R4, 0xfffffc02 ;  /* 0xfffffc0204051836 */ /* 0x000fe40000000000 */
[----:B------:R-:W-:-:S03]  /*10a0*/  @P1 IMAD.MOV.U32 R13, RZ, RZ, R7 ;  /* 0x000000ffff0d1224 */ /* 0x000fc600078e0007 */
[----:B------:R-:W-:Y:S01]  /*10b0*/  LOP3.LUT R4, R5, 0x80000000, RZ, 0x3c, !PT ;  /* 0x8000000005047812 */ /* 0x000fe200078e3cff */
[----:B------:R-:W-:Y:S02]  /*10c0*/  IMAD.MOV.U32 R5, RZ, RZ, 0x43300000 ;  /* 0x43300000ff057424 */ /* 0x000fe400078e00ff */
[C---:B------:R-:W-:Y:S02]  /*10d0*/  DADD R8, R12.reuse, 1 ;  /* 0x3ff000000c087429 */ /* 0x040fe40000000000 */
[----:B------:R-:W-:-:S04]  /*10e0*/  DADD R12, R12, -1 ;  /* 0xbff000000c0c7429 */ /* 0x000fc80000000000 */
[----:B------:R-:W0:Y:S02]  /*10f0*/  MUFU.RCP64H R15, R9 ;  /* 0x00000009000f7308 */ /* 0x000e240000001800 */
[----:B0-----:R-:W-:-:S08]  /*1100*/  DFMA R6, -R8, R14, 1 ;  /* 0x3ff000000806742b */ /* 0x001fd0000000010e */
[----:B------:R-:W-:-:S08]  /*1110*/  DFMA R6, R6, R6, R6 ;  /* 0x000000060606722b */ /* 0x000fd00000000006 */
[----:B------:R-:W-:-:S08]  /*1120*/  DFMA R14, R14, R6, R14 ;  /* 0x000000060e0e722b */ /* 0x000fd0000000000e */
[----:B------:R-:W-:-:S08]  /*1130*/  DMUL R6, R12, R14 ;  /* 0x0000000e0c067228 */ /* 0x000fd00000000000 */
[----:B------:R-:W-:-:S08]  /*1140*/  DFMA R6, R12, R14, R6 ;  /* 0x0000000e0c06722b */ /* 0x000fd00000000006 */
[----:B------:R-:W-:Y:S02]  /*1150*/  DMUL R16, R6, R6 ;  /* 0x0000000606107228 */ /* 0x000fe40000000000 */
[----:B------:R-:W-:-:S06]  /*1160*/  DADD R20, R12, -R6 ;  /* 0x000000000c147229 */ /* 0x000fcc0000000806 */
[----:B------:R-:W-:Y:S01]  /*1170*/  DFMA R8, R16, UR4, R18 ;  /* 0x0000000410087c2b */ /* 0x000fe20008000012 */
[----:B------:R-:W-:Y:S01]  /*1180*/  UMOV UR4, 0x75488a3f ;  /* 0x75488a3f00047882 */ /* 0x000fe20000000000 */
[----:B------:R-:W-:Y:S01]  /*1190*/  UMOV UR5, 0x3ef3b20a ;  /* 0x3ef3b20a00057882 */ /* 0x000fe20000000000 */
[----:B------:R-:W-:-:S05]  /*11a0*/  DADD R20, R20, R20 ;  /* 0x0000000014147229 */ /* 0x000fca0000000014 */
[----:B------:R-:W-:Y:S01]  /*11b0*/  DFMA R8, R16, R8, UR4 ;  /* 0x0000000410087e2b */ /* 0x000fe20008000008 */
[----:B------:R-:W-:Y:S01]  /*11c0*/  UMOV UR4, 0xe4faecd5 ;  /* 0xe4faecd500047882 */ /* 0x000fe20000000000 */
[----:B------:R-:W-:Y:S01]  /*11d0*/  UMOV UR5, 0x3f1745cd ;  /* 0x3f1745cd00057882 */ /* 0x000fe20000000000 */
[-C--:B------:R-:W-:Y:S02]  /*11e0*/  DFMA R20, R12, -R6.reuse, R20 ;  /* 0x800000060c14722b */ /* 0x080fe40000000014 */
[----:B------:R-:W-:-:S03]  /*11f0*/  DMUL R12, R6, R6 ;  /* 0x00000006060c7228 */ /* 0x000fc60000000000 */
[----:B------:R-:W-:Y:S01]  /*1200*/  DFMA R8, R16, R8, UR4 ;  /* 0x0000000410087e2b */ /* 0x000fe20008000008 */
[----:B------:R-:W-:Y:S01]  /*1210*/  UMOV UR4, 0x258a578b ;  /* 0x258a578b00047882 */ /* 0x000fe20000000000 */
[----:B------:R-:W-:Y:S01]  /*1220*/  UMOV UR5, 0x3f3c71c7 ;  /* 0x3f3c71c700057882 */ /* 0x000fe20000000000 */
[----:B------:R-:W-:-:S05]  /*1230*/  DMUL R14, R14, R20 ;  /* 0x000000140e0e7228 */ /* 0x000fca0000000000 */
[----:B------:R-:W-:Y:S01]  /*1240*/  DFMA R8, R16, R8, UR4 ;  /* 0x0000000410087e2b */ /* 0x000fe20008000008 */
[----:B------:R-:W-:Y:S01]  /*1250*/  UMOV UR4, 0x9242b910 ;  /* 0x9242b91000047882 */ /* 0x000fe20000000000 */
[----:B------:R-:W-:-:S06]  /*1260*/  UMOV UR5, 0x3f624924 ;  /* 0x3f62492400057882 */ /* 0x000fcc0000000000 */
[----:B------:R-:W-:Y:S01]  /*1270*/  DFMA R8, R16, R8, UR4 ;  /* 0x0000000410087e2b */ /* 0x000fe20008000008 */
[----:B------:R-:W-:Y:S01]  /*1280*/  UMOV UR4, 0x99999dfb ;  /* 0x99999dfb00047882 */ /* 0x000fe20000000000 */
[----:B------:R-:W-:-:S06]  /*1290*/  UMOV UR5, 0x3f899999 ;  /* 0x3f89999900057882 */ /* 0x000fcc0000000000 */
[----:B------:R-:W-:Y:S01]  /*12a0*/  DFMA R18, R16, R8, UR4 ;  /* 0x0000000410127e2b */ /* 0x000fe20008000008 */
[----:B------:R-:W-:Y:S01]  /*12b0*/  UMOV UR4, 0x55555555 ;  /* 0x5555555500047882 */ /* 0x000fe20000000000 */
[----:B------:R-:W-:-:S06]  /*12c0*/  UMOV UR5, 0x3fb55555 ;  /* 0x3fb5555500057882 */ /* 0x000fcc0000000000 */
[----:B------:R-:W-:-:S08]  /*12d0*/  DFMA R8, R16, R18, UR4 ;  /* 0x0000000410087e2b */ /* 0x000fd00008000012 */
[----:B------:R-:W-:Y:S01]  /*12e0*/  DADD R24, -R8, UR4 ;  /* 0x0000000408187e29 */ /* 0x000fe20008000100 */
[----:B------:R-:W-:Y:S01]  /*12f0*/  UMOV UR4, 0xb9e7b0 ;  /* 0x00b9e7b000047882 */ /* 0x000fe20000000000 */
[----:B------:R-:W-:-:S06]  /*1300*/  UMOV UR5, 0x3c46a4cb ;  /* 0x3c46a4cb00057882 */ /* 0x000fcc0000000000 */
[----:B------:R-:W-:Y:S02]  /*1310*/  DFMA R20, R16, R18, R24 ;  /* 0x000000121014722b */ /* 0x000fe40000000018 */
[C---:B------:R-:W-:Y:S01]  /*1320*/  DMUL R16, R6.reuse, R12 ;  /* 0x0000000c06107228 */ /* 0x040fe20000000000 */
[----:B------:R-:W-:Y:S01]  /*1330*/  VIADD R19, R15, 0x100000 ;  /* 0x001000000f137836 */ /* 0x000fe20000000000 */
[----:B------:R-:W-:Y:S01]  /*1340*/  DFMA R24, R6, R6, -R12 ;  /* 0x000000060618722b */ /* 0x000fe2000000080c */
[----:B------:R-:W-:-:S03]  /*1350*/  MOV R18, R14 ;  /* 0x0000000e00127202 */ /* 0x000fc60000000f00 */
[----:B------:R-:W-:Y:S01]  /*1360*/  DADD R20, R20, -UR4 ;  /* 0x8000000414147e29 */ /* 0x000fe20008000000 */
[----:B------:R-:W-:Y:S01]  /*1370*/  UMOV UR4, 0x80000000 ;  /* 0x8000000000047882 */ /* 0x000fe20000000000 */
[C---:B------:R-:W-:Y:S01]  /*1380*/  DFMA R26, R6.reuse, R12, -R16 ;  /* 0x0000000c061a722b */ /* 0x040fe20000000810 */
[----:B------:R-:W-:Y:S01]  /*1390*/  UMOV UR5, 0x43300000 ;  /* 0x4330000000057882 */ /* 0x000fe20000000000 */
[----:B------:R-:W-:-:S04]  /*13a0*/  DFMA R24, R6, R18, R24 ;  /* 0x000000120618722b */ /* 0x000fc80000000018 */
[----:B------:R-:W-:Y:S02]  /*13b0*/  DADD R18, R8, R20 ;  /* 0x0000000008127229 */ /* 0x000fe40000000014 */
[----:B------:R-:W-:-:S06]  /*13c0*/  DFMA R26, R14, R12, R26 ;  /* 0x0000000c0e1a722b */ /* 0x000fcc000000001a */
[----:B------:R-:W-:Y:S02]  /*13d0*/  DMUL R12, R18, R16 ;  /* 0x00000010120c7228 */ /* 0x000fe40000000000 */
[----:B------:R-:W-:Y:S02]  /*13e0*/  DFMA R24, R6, R24, R26 ;  /* 0x000000180618722b */ /* 0x000fe4000000001a */
[----:B------:R-:W-:-:S04]  /*13f0*/  DADD R26, R8, -R18 ;  /* 0x00000000081a7229 */ /* 0x000fc80000000812 */
[----:B------:R-:W-:-:S04]  /*1400*/  DFMA R8, R18, R16, -R12 ;  /* 0x000000101208722b */ /* 0x000fc8000000080c */
[----:B------:R-:W-:-:S04]  /*1410*/  DADD R26, R20, R26 ;  /* 0x00000000141a7229 */ /* 0x000fc8000000001a */
[----:B------:R-:W-:-:S08]  /*1420*/  DFMA R8, R18, R24, R8 ;  /* 0x000000181208722b */ /* 0x000fd00000000008 */
[----:B------:R-:W-:-:S08]  /*1430*/  DFMA R26, R26, R16, R8 ;  /* 0x000000101a1a722b */ /* 0x000fd00000000008 */
[----:B------:R-:W-:-:S08]  /*1440*/  DADD R16, R12, R26 ;  /* 0x000000000c107229 */ /* 0x000fd0000000001a */
[--C-:B------:R-:W-:Y:S02]  /*1450*/  DADD R8, R6, R16.reuse ;  /* 0x0000000006087229 */ /* 0x100fe40000000010 */
[----:B------:R-:W-:-:S06]  /*1460*/  DADD R12, R12, -R16 ;  /* 0x000000000c0c7229 */ /* 0x000fcc0000000810 */
[----:B------:R-:W-:Y:S02]  /*1470*/  DADD R6, R6, -R8 ;  /* 0x0000000006067229 */ /* 0x000fe40000000808 */
[----:B------:R-:W-:-:S06]  /*1480*/  DADD R12, R26, R12 ;  /* 0x000000001a0c7229 */ /* 0x000fcc000000000c */
[----:B------:R-:W-:-:S08]  /*1490*/  DADD R6, R16, R6 ;  /* 0x0000000010067229 */ /* 0x000fd00000000006 */
[----:B------:R-:W-:-:S08]  /*14a0*/  DADD R6, R12, R6 ;  /* 0x000000000c067229 */ /* 0x000fd00000000006 */
[----:B------:R-:W-:Y:S02]  /*14b0*/  DADD R6, R14, R6 ;  /* 0x000000000e067229 */ /* 0x000fe40000000006 */
[----:B------:R-:W-:Y:S01]  /*14c0*/  DADD R14, R4, -UR4 ;  /* 0x80000004040e7e29 */ /* 0x000fe20008000000 */
[----:B------:R-:W-:Y:S01]  /*14d0*/  UMOV UR4, 0xfefa39ef ;  /* 0xfefa39ef00047882 */ /* 0x000fe20000000000 */
[----:B------:R-:W-:-:S04]  /*14e0*/  UMOV UR5, 0x3fe62e42 ;  /* 0x3fe62e4200057882 */ /* 0x000fc80000000000 */
[----:B------:R-:W-:-:S08]  /*14f0*/  DADD R12, R8, R6 ;  /* 0x00000000080c7229 */ /* 0x000fd00000000006 */
[--C-:B------:R-:W-:Y:S02]  /*1500*/  DFMA R4, R14, UR4, R12.reuse ;  /* 0x000000040e047c2b */ /* 0x100fe4000800000c */
[----:B------:R-:W-:-:S06]  /*1510*/  DADD R8, R8, -R12 ;  /* 0x0000000008087229 */ /* 0x000fcc000000080c */
[----:B------:R-:W-:Y:S02]  /*1520*/  DFMA R16, R14, -UR4, R4 ;  /* 0x800000040e107c2b */ /* 0x000fe40008000004 */
[----:B------:R-:W-:-:S06]  /*1530*/  DADD R8, R6, R8 ;  /* 0x0000000006087229 */ /* 0x000fcc0000000008 */
[----:B------:R-:W-:-:S08]  /*1540*/  DADD R16, -R12, R16 ;  /* 0x000000000c107229 */ /* 0x000fd00000000110 */
[----:B------:R-:W-:-:S08]  /*1550*/  DADD R8, R8, -R16 ;  /* 0x0000000008087229 */ /* 0x000fd00000000810 */
[----:B------:R-:W-:-:S08]  /*1560*/  DFMA R8, R14, UR8, R8 ;  /* 0x000000080e087c2b */ /* 0x000fd00008000008 */
[----:B------:R-:W-:-:S08]  /*1570*/  DADD R6, R4, R8 ;  /* 0x0000000004067229 */ /* 0x000fd00000000008 */
[----:B------:R-:W-:Y:S02]  /*1580*/  DADD R12, R4, -R6 ;  /* 0x00000000040c7229 */ /* 0x000fe40000000806 */
[----:B------:R-:W-:-:S06]  /*1590*/  DMUL R4, R6, 2 ;  /* 0x4000000006047828 */ /* 0x000fcc0000000000 */
[----:B------:R-:W-:Y:S02]  /*15a0*/  DADD R12, R8, R12 ;  /* 0x00000000080c7229 */ /* 0x000fe4000000000c */
[----:B------:R-:W-:Y:S01]  /*15b0*/  DFMA R6, R6, 2, -R4 ;  /* 0x400000000606782b */ /* 0x000fe20000000804 */
[----:B------:R-:W-:Y:S02]  /*15c0*/  IMAD.MOV.U32 R8, RZ, RZ, 0x652b82fe ;  /* 0x652b82feff087424 */ /* 0x000fe400078e00ff */
[----:B------:R-:W-:-:S05]  /*15d0*/  IMAD.MOV.U32 R9, RZ, RZ, 0x3ff71547 ;  /* 0x3ff71547ff097424 */ /* 0x000fca00078e00ff */
[----:B------:R-:W-:-:S08]  /*15e0*/  DFMA R12, R12, 2, R6 ;  /* 0x400000000c0c782b */ /* 0x000fd00000000006 */
[----:B------:R-:W-:-:S08]  /*15f0*/  DADD R6, R4, R12 ;  /* 0x0000000004067229 */ /* 0x000fd0000000000c */
[----:B------:R-:W-:Y:S02]  /*1600*/  DFMA R8, R6, R8, 6.75539944105574400000e+15 ;  /* 0x433800000608742b */ /* 0x000fe40000000008 */
[----:B------:R-:W-:Y:S01]  /*1610*/  FSETP.GEU.AND P0, PT, |R7|, 4.1917929649353027344, PT ;  /* 0x4086232b0700780b */ /* 0x000fe20003f0e200 */
[----:B------:R-:W-:-:S05]  /*1620*/  DADD R4, R4, -R6 ;  /* 0x0000000004047229 */ /* 0x000fca0000000806 */
[----:B------:R-:W-:-:S03]  /*1630*/  DADD R14, R8, -6.75539944105574400000e+15 ;  /* 0xc3380000080e7429 */ /* 0x000fc60000000000 */
[----:B------:R-:W-:-:S05]  /*1640*/  DADD R12, R12, R4 ;  /* 0x000000000c0c7229 */ /* 0x000fca0000000004 */
[----:B------:R-:W-:Y:S01]  /*1650*/  DFMA R16, R14, -UR4, R6 ;  /* 0x800000040e107c2b */ /* 0x000fe20008000006 */
[----:B------:R-:W-:Y:S01]  /*1660*/  UMOV UR4, 0x3b39803f ;  /* 0x3b39803f00047882 */ /* 0x000fe20000000000 */
[----:B------:R-:W-:-:S06]  /*1670*/  UMOV UR5, 0x3c7abc9e ;  /* 0x3c7abc9e00057882 */ /* 0x000fcc0000000000 */
[----:B------:R-:W-:Y:S01]  /*1680*/  DFMA R14, R14, -UR4, R16 ;  /* 0x800000040e0e7c2b */ /* 0x000fe20008000010 */
[----:B------:R-:W-:Y:S01]  /*1690*/  UMOV UR4, 0x69ce2bdf ;  /* 0x69ce2bdf00047882 */ /* 0x000fe20000000000 */
[----:B------:R-:W-:Y:S01]  /*16a0*/  IMAD.MOV.U32 R16, RZ, RZ, -0x35dec16 ;  /* 0xfca213eaff107424 */ /* 0x000fe200078e00ff */
[----:B------:R-:W-:Y:S01]  /*16b0*/  UMOV UR5, 0x3e5ade15 ;  /* 0x3e5ade1500057882 */ /* 0x000fe20000000000 */
[----:B------:R-:W-:-:S06]  /*16c0*/  IMAD.MOV.U32 R17, RZ, RZ, 0x3e928af3 ;  /* 0x3e928af3ff117424 */ /* 0x000fcc00078e00ff */
[----:B------:R-:W-:Y:S01]  /*16d0*/  DFMA R16, R14, UR4, R16 ;  /* 0x000000040e107c2b */ /* 0x000fe20008000010 */
        /* <DEDUP_REMOVED lines=24> */
[----:B------:R-:W-:-:S08]  /*1860*/  DFMA R16, R14, R16, 1 ;  /* 0x3ff000000e10742b */ /* 0x000fd00000000010 */
[----:B------:R-:W-:-:S10]  /*1870*/  DFMA R14, R14, R16, 1 ;  /* 0x3ff000000e0e742b */ /* 0x000fd40000000010 */
[----:B------:R-:W-:Y:S01]  /*1880*/  LEA R5, R8, R15, 0x14 ;  /* 0x0000000f08057211 */ /* 0x000fe200078ea0ff */
[----:B------:R-:W-:Y:S01]  /*1890*/  IMAD.MOV.U32 R4, RZ, RZ, R14 ;  /* 0x000000ffff047224 */ /* 0x000fe200078e000e */
[----:B------:R-:W-:Y:S06]  /*18a0*/  @!P0 BRA `(.L_x_17) ;  /* 0x0000000000308947 */ /* 0x000fec0003800000 */
[----:B------:R-:W-:Y:S01]  /*18b0*/  FSETP.GEU.AND P1, PT, |R7|, 4.2275390625, PT ;  /* 0x408748000700780b */ /* 0x000fe20003f2e200 */
[C---:B------:R-:W-:Y:S02]  /*18c0*/  DADD R16, R6.reuse, +INF ;  /* 0x7ff0000006107429 */ /* 0x040fe40000000000 */
[----:B------:R-:W-:-:S08]  /*18d0*/  DSETP.GEU.AND P0, PT, R6, RZ, PT ;  /* 0x000000ff0600722a */ /* 0x000fd00003f0e000 */
[----:B------:R-:W-:Y:S02]  /*18e0*/  FSEL R5, R17, RZ, P0 ;  /* 0x000000ff11057208 */ /* 0x000fe40000000000 */
[----:B------:R-:W-:-:S04]  /*18f0*/  @!P1 LEA.HI R4, R8, R8, RZ, 0x1 ;  /* 0x0000000808049211 */ /* 0x000fc800078f08ff */
[----:B------:R-:W-:Y:S02]  /*1900*/  @!P1 SHF.R.S32.HI R7, RZ, 0x1, R4 ;  /* 0x00000001ff079819 */ /* 0x000fe40000011404 */
[----:B------:R-:W-:-:S03]  /*1910*/  FSEL R4, R16, RZ, P0 ;  /* 0x000000ff10047208 */ /* 0x000fc60000000000 */
[----:B------:R-:W-:Y:S02]  /*1920*/  @!P1 IMAD.IADD R6, R8, 0x1, -R7 ;  /* 0x0000000108069824 */ /* 0x000fe400078e0a07 */
[----:B------:R-:W-:-:S03]  /*1930*/  @!P1 IMAD R15, R7, 0x100000, R15 ;  /* 0x00100000070f9824 */ /* 0x000fc600078e020f */
[----:B------:R-:W-:Y:S01]  /*1940*/  @!P1 LEA R7, R6, 0x3ff00000, 0x14 ;  /* 0x3ff0000006079811 */ /* 0x000fe200078ea0ff */
[----:B------:R-:W-:-:S06]  /*1950*/  @!P1 IMAD.MOV.U32 R6, RZ, RZ, RZ ;  /* 0x000000ffff069224 */ /* 0x000fcc00078e00ff */
[----:B------:R-:W-:-:S11]  /*1960*/  @!P1 DMUL R4, R14, R6 ;  /* 0x000000060e049228 */ /* 0x000fd60000000000 */
.L_x_17:
[----:B------:R-:W-:Y:S02]  /*1970*/  DFMA R6, R12, R4, R4 ;  /* 0x000000040c06722b */ /* 0x000fe40000000004 */
[----:B------:R-:W-:-:S08]  /*1980*/  DSETP.NEU.AND P0, PT, |R4|, +INF , PT ;  /* 0x7ff000000400742a */ /* 0x000fd00003f0d200 */
[----:B------:R-:W-:Y:S01]  /*1990*/  FSEL R8, R4, R6, !P0 ;  /* 0x0000000604087208 */ /* 0x000fe20004000000 */
[----:B------:R-:W-:Y:S01]  /*19a0*/  IMAD.MOV.U32 R4, RZ, RZ, R0 ;  /* 0x000000ffff047224 */ /* 0x000fe200078e0000 */
[----:B------:R-:W-:Y:S01]  /*19b0*/  FSEL R9, R5, R7, !P0 ;  /* 0x0000000705097208 */ /* 0x000fe20004000000 */
[----:B------:R-:W-:-:S04]  /*19c0*/  IMAD.MOV.U32 R5, RZ, RZ, 0x0 ;  /* 0x00000000ff057424 */ /* 0x000fc800078e00ff */
[----:B------:R-:W-:Y:S05]  /*19d0*/  RET.REL.NODEC R4 `(_Z5ErrorPdiS_S_PiS_i) ;  /* 0xffffffe404887950 */ /* 0x000fea0003c3ffff */
.L_x_18:
[----:B------:R-:W-:-:S00]  /*19e0*/  BRA `(.L_x_18) ;  /* 0xfffffffc00fc7947 */ /* 0x000fc0000383ffff */
[----:B------:R-:W-:-:S00]  /*19f0*/  NOP ;  /* 0x0000000000007918 */ /* 0x000fc00000000000 */
        /* <DEDUP_REMOVED lines=8> */
.L_x_55:


//--------------------- .text._Z6repmatPdS_       --------------------------
	.section	.text._Z6repmatPdS_,"ax",@progbits
	.align	128
        .global         _Z6repmatPdS_
        .type           _Z6repmatPdS_,@function
        .size           _Z6repmatPdS_,(.L_x_60 - _Z6repmatPdS_)
        .other          _Z6repmatPdS_,@"STO_CUDA_ENTRY STV_DEFAULT"
_Z6repmatPdS_:
.text._Z6repmatPdS_:
[----:B------:R-:W-:Y:S08]  /*0000*/  LDC R1, c[0x0][0x37c] ;  /* 0x0000df00ff017b82 */ /* 0x000ff00000000800 */
[----:B------:R-:W0:Y:S01]  /*0010*/  LDC.64 R2, c[0x0][0x380] ;  /* 0x0000e000ff027b82 */ /* 0x000e220000000a00 */
[----:B------:R-:W0:Y:S01]  /*0020*/  LDCU.64 UR4, c[0x0][0x358] ;  /* 0x00006b00ff0477ac */ /* 0x000e220008000a00 */
[----:B------:R-:W1:Y:S06]  /*0030*/  S2R R9, SR_TID.X ;  /* 0x0000000000097919 */ /* 0x000e6c0000002100 */
[----:B------:R-:W1:Y:S08]  /*0040*/  S2UR UR6, SR_CTAID.X ;  /* 0x00000000000679c3 */ /* 0x000e700000002500 */
[----:B------:R-:W1:Y:S01]  /*0050*/  LDC R0, c[0x0][0x360] ;  /* 0x0000d800ff007b82 */ /* 0x000e620000000800 */
[----:B0-----:R-:W2:Y:S07]  /*0060*/  LDG.E.64 R4, desc[UR4][R2.64] ;  /* 0x0000000402047981 */ /* 0x001eae000c1e1b00 */
[----:B------:R-:W0:Y:S01]  /*0070*/  LDC.64 R6, c[0x0][0x388] ;  /* 0x0000e200ff067b82 */ /* 0x000e220000000a00 */
[----:B-1----:R-:W-:-:S05]  /*0080*/  IMAD R0, R0, UR6, R9 ;  /* 0x0000000600007c24 */ /* 0x002fca000f8e0209 */
[----:B------:R-:W-:-:S05]  /*0090*/  LEA R9, R0, R0, 0x1 ;  /* 0x0000000000097211 */ /* 0x000fca00078e08ff */
[----:B0-----:R-:W-:-:S05]  /*00a0*/  IMAD.WIDE R6, R9, 0x8, R6 ;  /* 0x0000000809067825 */ /* 0x001fca00078e0206 */
[----:B--2---:R-:W-:Y:S04]  /*00b0*/  STG.E.64 desc[UR4][R6.64], R4 ;  /* 0x0000000406007986 */ /* 0x004fe8000c101b04 */
[----:B------:R-:W2:Y:S04]  /*00c0*/  LDG.E.64 R8, desc[UR4][R2.64+0x8] ;  /* 0x0000080402087981 */ /* 0x000ea8000c1e1b00 */
[----:B--2---:R-:W-:Y:S04]  /*00d0*/  STG.E.64 desc[UR4][R6.64+0x8], R8 ;  /* 0x0000080806007986 */ /* 0x004fe8000c101b04 */
[----:B------:R-:W2:Y:S04]  /*00e0*/  LDG.E.64 R10, desc[UR4][R2.64+0x10] ;  /* 0x00001004020a7981 */ /* 0x000ea8000c1e1b00 */
[----:B--2---:R-:W-:Y:S01]  /*00f0*/  STG.E.64 desc[UR4][R6.64+0x10], R10 ;  /* 0x0000100a06007986 */ /* 0x004fe2000c101b04 */
[----:B------:R-:W-:Y:S05]  /*0100*/  EXIT ;  /* 0x000000000000794d */ /* 0x000fea0003800000 */
.L_x_19:
        /* <DEDUP_REMOVED lines=15> */
.L_x_60:


//--------------------- .text._Z9centr_devPdS_PiS_S_S_S_ --------------------------
	.section	.text._Z9centr_devPdS_PiS_S_S_S_,"ax",@progbits
	.align	128
        .global         _Z9centr_devPdS_PiS_S_S_S_
        .type           _Z9centr_devPdS_PiS_S_S_S_,@function
        .size           _Z9centr_devPdS_PiS_S_S_S_,(.L_x_56 - _Z9centr_devPdS_PiS_S_S_S_)
        .other          _Z9centr_devPdS_PiS_S_S_S_,@"STO_CUDA_ENTRY STV_DEFAULT"
_Z9centr_devPdS_PiS_S_S_S_:
.text._Z9centr_devPdS_PiS_S_S_S_:
[----:B------:R-:W0:Y:S01]  /*0000*/  LDC R1, c[0x0][0x37c] ;  /* 0x0000df00ff017b82 */ /* 0x000e220000000800 */
[----:B------:R-:W1:Y:S01]  /*0010*/  S2R R3, SR_TID.X ;  /* 0x0000000000037919 */ /* 0x000e620000002100 */
[----:B------:R-:W2:Y:S06]  /*0020*/  LDCU UR5, c[0x0][0x2fc] ;  /* 0x00005f80ff0577ac */ /* 0x000eac0008000800 */
[----:B------:R-:W1:Y:S01]  /*0030*/  S2UR UR4, SR_CTAID.X ;  /* 0x00000000000479c3 */ /* 0x000e620000002500 */
[----:B0-----:R-:W-:Y:S01]  /*0040*/  VIADD R1, R1, 0xfffffff8 ;  /* 0xfffffff801017836 */ /* 0x001fe20000000000 */
[----:B------:R-:W0:Y:S06]  /*0050*/  LDCU.64 UR36, c[0x0][0x358] ;  /* 0x00006b00ff2477ac */ /* 0x000e2c0008000a00 */
[----:B------:R-:W1:Y:S08]  /*0060*/  LDC R14, c[0x0][0x360] ;  /* 0x0000d800ff0e7b82 */ /* 0x000e700000000800 */
[----:B------:R-:W3:Y:S08]  /*0070*/  LDC.64 R22, c[0x0][0x390] ;  /* 0x0000e400ff167b82 */ /* 0x000ef00000000a00 */
[----:B------:R-:W4:Y:S01]  /*0080*/  LDC.64 R8, c[0x0][0x388] ;  /* 0x0000e200ff087b82 */ /* 0x000f220000000a00 */
[----:B-1----:R-:W-:-:S07]  /*0090*/  IMAD R4, R14, UR4, R3 ;  /* 0x000000040e047c24 */ /* 0x002fce000f8e0203 */
[----:B------:R-:W1:Y:S01]  /*00a0*/  LDC.64 R18, c[0x0][0x3b0] ;  /* 0x0000ec00ff127b82 */ /* 0x000e620000000a00 */
[----:B---3--:R-:W-:-:S07]  /*00b0*/  IMAD.WIDE R22, R4, 0x4, R22 ;  /* 0x0000000404167825 */ /* 0x008fce00078e0216 */
[----:B------:R-:W3:Y:S01]  /*00c0*/  LDC.64 R16, c[0x0][0x3a8] ;  /* 0x0000ea00ff107b82 */ /* 0x000ee20000000a00 */
[----:B0-----:R-:W5:Y:S02]  /*00d0*/  LDG.E R0, desc[UR36][R22.64] ;  /* 0x0000002416007981 */ /* 0x001f64000c1e1900 */
[----:B-----5:R-:W-:-:S04]  /*00e0*/  IMAD R3, R0, 0x3, RZ ;  /* 0x0000000300037824 */ /* 0x020fc800078e02ff */
[----:B----4-:R-:W-:-:S06]  /*00f0*/  IMAD.WIDE R2, R3, 0x8, R8 ;  /* 0x0000000803027825 */ /* 0x010fcc00078e0208 */
[----:B------:R-:W4:Y:S01]  /*0100*/  LDG.E.64 R2, desc[UR36][R2.64] ;  /* 0x0000002402027981 */ /* 0x000f22000c1e1b00 */
[----:B------:R-:W-:-:S04]  /*0110*/  IMAD R24, R4, 0x3, RZ ;  /* 0x0000000304187824 */ /* 0x000fc800078e02ff */
[----:B-1----:R-:W-:-:S05]  /*0120*/  IMAD.WIDE R18, R24, 0x8, R18 ;  /* 0x0000000818127825 */ /* 0x002fca00078e0212 */
[----:B----4-:R-:W-:Y:S04]  /*0130*/  STG.E.64 desc[UR36][R18.64], R2 ;  /* 0x0000000212007986 */ /* 0x010fe8000c101b24 */
[----:B------:R-:W4:Y:S02]  /*0140*/  LDG.E R0, desc[UR36][R22.64] ;  /* 0x0000002416007981 */ /* 0x000f24000c1e1900 */
[----:B----4-:R-:W-:-:S04]  /*0150*/  IMAD R7, R0, 0x3, RZ ;  /* 0x0000000300077824 */ /* 0x010fc800078e02ff */
[----:B------:R-:W-:-:S06]  /*0160*/  IMAD.WIDE R6, R7, 0x8, R8 ;  /* 0x0000000807067825 */ /* 0x000fcc00078e0208 */
[----:B------:R-:W4:Y:S04]  /*0170*/  LDG.E.64 R6, desc[UR36][R6.64+0x8] ;  /* 0x0000082406067981 */ /* 0x000f28000c1e1b00 */
[----:B----4-:R0:W-:Y:S04]  /*0180*/  STG.E.64 desc[UR36][R18.64+0x8], R6 ;  /* 0x0000080612007986 */ /* 0x0101e8000c101b24 */
[----:B------:R-:W4:Y:S01]  /*0190*/  LDG.E R0, desc[UR36][R22.64] ;  /* 0x0000002416007981 */ /* 0x000f22000c1e1900 */
[----:B------:R-:W1:Y:S01]  /*01a0*/  LDCU UR6, c[0x0][0x370] ;  /* 0x00006e00ff0677ac */ /* 0x000e620008000800 */
[----:B------:R-:W0:Y:S01]  /*01b0*/  LDCU UR4, c[0x0][0x2f8] ;  /* 0x00005f00ff0477ac */ /* 0x000e220008000800 */
[----:B----4-:R-:W-:-:S04]  /*01c0*/  IMAD R5, R0, 0x3, RZ ;  /* 0x0000000300057824 */ /* 0x010fc800078e02ff */
[----:B------:R-:W-:-:S06]  /*01d0*/  IMAD.WIDE R8, R5, 0x8, R8 ;  /* 0x0000000805087825 */ /* 0x000fcc00078e0208 */
[----:B------:R-:W4:Y:S01]  /*01e0*/  LDG.E.64 R8, desc[UR36][R8.64+0x10] ;  /* 0x0000102408087981 */ /* 0x000f22000c1e1b00 */
[----:B-1----:R-:W-:Y:S01]  /*01f0*/  IMAD R14, R14, UR6, RZ ;  /* 0x000000060e0e7c24 */ /* 0x002fe2000f8e02ff */
[----:B0-----:R-:W-:Y:S01]  /*0200*/  IADD3 R6, P1, PT, R1, UR4, RZ ;  /* 0x0000000401067c10 */ /* 0x001fe2000ff3e0ff */
[----:B---3--:R-:W-:-:S03]  /*0210*/  IMAD.WIDE R16, R24, 0x8, R16 ;  /* 0x0000000818107825 */ /* 0x008fc600078e0210 */
[----:B------:R-:W-:Y:S01]  /*0220*/  ISETP.GE.AND P0, PT, R14, 0x1, PT ;  /* 0x000000010e00780c */ /* 0x000fe20003f06270 */
[----:B--2---:R-:W-:Y:S01]  /*0230*/  IMAD.X R7, RZ, RZ, UR5, P1 ;  /* 0x00000005ff077e24 */ /* 0x004fe200088e06ff */
[----:B----4-:R0:W-:Y:S01]  /*0240*/  STG.E.64 desc[UR36][R18.64+0x10], R8 ;  /* 0x0000100812007986 */ /* 0x0101e2000c101b24 */
[----:B------:R-:W-:Y:S10]  /*0250*/  BAR.SYNC.DEFER_BLOCKING 0x0 ;  /* 0x0000000000007b1d */ /* 0x000ff40000010000 */
[----:B------:R-:W-:Y:S05]  /*0260*/  @!P0 BRA `(.L_x_20) ;  /* 0x0000000000948947 */ /* 0x000fea0003800000 */
[----:B------:R-:W-:-:S07]  /*0270*/  IMAD.MOV.U32 R5, RZ, RZ, 0x1 ;  /* 0x00000001ff057424 */ /* 0x000fce00078e00ff */
.L_x_23:
[----:B------:R-:W-:Y:S01]  /*0280*/  IMAD.SHL.U32 R3, R5, 0x2, RZ ;  /* 0x0000000205037824 */ /* 0x000fe200078e00ff */
[----:B------:R-:W-:Y:S04]  /*0290*/  BSSY.RECONVERGENT B0, `(.L_x_21) ;  /* 0x000001e000007945 */ /* 0x000fe80003800200 */
[----:B01----:R-:W-:-:S04]  /*02a0*/  IADD3 R9, PT, PT, R3, -0x1, RZ ;  /* 0xffffffff03097810 */ /* 0x003fc80007ffe0ff */
[----:B------:R-:W-:-:S13]  /*02b0*/  LOP3.LUT P0, RZ, R9, R4, RZ, 0xc0, !PT ;  /* 0x0000000409ff7212 */ /* 0x000fda000780c0ff */
[----:B------:R-:W-:Y:S05]  /*02c0*/  @P0 BRA `(.L_x_22) ;  /* 0x0000000000680947 */ /* 0x000fea0003800000 */
[----:B------:R-:W-:Y:S01]  /*02d0*/  IMAD.WIDE R8, R5, 0x18, R16 ;  /* 0x0000001805087825 */ /* 0x000fe200078e0210 */
[----:B------:R-:W2:Y:S04]  /*02e0*/  LDG.E.64 R12, desc[UR36][R16.64] ;  /* 0x00000024100c7981 */ /* 0x000ea8000c1e1b00 */
[----:B------:R-:W2:Y:S04]  /*02f0*/  LDG.E.64 R10, desc[UR36][R8.64] ;  /* 0x00000024080a7981 */ /* 0x000ea8000c1e1b00 */
[----:B------:R-:W3:Y:S04]  /*0300*/  LDG.E.64 R20, desc[UR36][R16.64+0x8] ;  /* 0x0000082410147981 */ /* 0x000ee8000c1e1b00 */
[----:B------:R-:W4:Y:S01]  /*0310*/  LDG.E.64 R26, desc[UR36][R16.64+0x10] ;  /* 0x00001024101a7981 */ /* 0x000f22000c1e1b00 */
[----:B--2---:R-:W-:-:S07]  /*0320*/  DADD R10, R10, R12 ;  /* 0x000000000a0a7229 */ /* 0x004fce000000000c */
[----:B------:R-:W-:Y:S04]  /*0330*/  STG.E.64 desc[UR36][R16.64], R10 ;  /* 0x0000000a10007986 */ /* 0x000fe8000c101b24 */
[----:B------:R-:W3:Y:S02]  /*0340*/  LDG.E.64 R12, desc[UR36][R8.64+0x8] ;  /* 0x00000824080c7981 */ /* 0x000ee4000c1e1b00 */
[----:B---3--:R-:W-:-:S07]  /*0350*/  DADD R12, R12, R20 ;  /* 0x000000000c0c7229 */ /* 0x008fce0000000014 */
[----:B------:R0:W-:Y:S04]  /*0360*/  STG.E.64 desc[UR36][R16.64+0x8], R12 ;  /* 0x0000080c10007986 */ /* 0x0001e8000c101b24 */
[----:B------:R-:W4:Y:S02]  /*0370*/  LDG.E.64 R20, desc[UR36][R8.64+0x10] ;  /* 0x0000102408147981 */ /* 0x000f24000c1e1b00 */
[----:B----4-:R-:W-:Y:S01]  /*0380*/  DADD R20, R20, R26 ;  /* 0x0000000014147229 */ /* 0x010fe2000000001a */
[----:B------:R-:W-:-:S06]  /*0390*/  IMAD.WIDE R26, R5, 0x18, R18 ;  /* 0x00000018051a7825 */ /* 0x000fcc00078e0212 */
[----:B------:R1:W-:Y:S04]  /*03a0*/  STG.E.64 desc[UR36][R16.64+0x10], R20 ;  /* 0x0000101410007986 */ /* 0x0003e8000c101b24 */
[----:B------:R-:W2:Y:S04]  /*03b0*/  LDG.E.64 R28, desc[UR36][R26.64] ;  /* 0x000000241a1c7981 */ /* 0x000ea8000c1e1b00 */
[----:B------:R-:W2:Y:S04]  /*03c0*/  LDG.E.64 R30, desc[UR36][R18.64] ;  /* 0x00000024121e7981 */ /* 0x000ea8000c1e1b00 */
[----:B0-----:R-:W3:Y:S01]  /*03d0*/  LDG.E.64 R12, desc[UR36][R18.64+0x10] ;  /* 0x00001024120c7981 */ /* 0x001ee2000c1e1b00 */
[----:B--2---:R-:W-:-:S03]  /*03e0*/  DADD R28, R28, R30 ;  /* 0x000000001c1c7229 */ /* 0x004fc6000000001e */
[----:B------:R-:W2:Y:S04]  /*03f0*/  LDG.E.64 R30, desc[UR36][R18.64+0x8] ;  /* 0x00000824121e7981 */ /* 0x000ea8000c1e1b00 */
[----:B------:R1:W-:Y:S04]  /*0400*/  STG.E.64 desc[UR36][R18.64], R28 ;  /* 0x0000001c12007986 */ /* 0x0003e8000c101b24 */
[----:B------:R-:W2:Y:S02]  /*0410*/  LDG.E.64 R10, desc[UR36][R26.64+0x8] ;  /* 0x000008241a0a7981 */ /* 0x000ea4000c1e1b00 */
[----:B--2---:R-:W-:-:S07]  /*0420*/  DADD R10, R10, R30 ;  /* 0x000000000a0a7229 */ /* 0x004fce000000001e */
[----:B------:R1:W-:Y:S04]  /*0430*/  STG.E.64 desc[UR36][R18.64+0x8], R10 ;  /* 0x0000080a12007986 */ /* 0x0003e8000c101b24 */
[----:B------:R-:W3:Y:S02]  /*0440*/  LDG.E.64 R8, desc[UR36][R26.64+0x10] ;  /* 0x000010241a087981 */ /* 0x000ee4000c1e1b00 */
[----:B---3--:R-:W-:-:S07]  /*0450*/  DADD R8, R8, R12 ;  /* 0x0000000008087229 */ /* 0x008fce000000000c */
[----:B------:R1:W-:Y:S04]  /*0460*/  STG.E.64 desc[UR36][R18.64+0x10], R8 ;  /* 0x0000100812007986 */ /* 0x0003e8000c101b24 */
.L_x_22:
[----:B------:R-:W-:Y:S05]  /*0470*/  BSYNC.RECONVERGENT B0 ;  /* 0x0000000000007941 */ /* 0x000fea0003800200 */
.L_x_21:
[----:B------:R-:W-:Y:S01]  /*0480*/  BAR.SYNC.DEFER_BLOCKING 0x0 ;  /* 0x0000000000007b1d */ /* 0x000fe20000010000 */
[----:B------:R-:W-:Y:S01]  /*0490*/  ISETP.GT.AND P0, PT, R3, R14, PT ;  /* 0x0000000e0300720c */ /* 0x000fe20003f04270 */
[----:B------:R-:W-:-:S12]  /*04a0*/  IMAD.MOV.U32 R5, RZ, RZ, R3 ;  /* 0x000000ffff057224 */ /* 0x000fd800078e0003 */
[----:B------:R-:W-:Y:S05]  /*04b0*/  @!P0 BRA `(.L_x_23) ;  /* 0xfffffffc00708947 */ /* 0x000fea000383ffff */
.L_x_20:
[----:B------:R-:W-:-:S13]  /*04c0*/  ISETP.GT.U32.AND P0, PT, R4, 0x2, PT ;  /* 0x000000020400780c */ /* 0x000fda0003f04070 */
[----:B------:R-:W-:Y:S05]  /*04d0*/  @P0 BRA `(.L_x_24) ;  /* 0x0000000400180947 */ /* 0x000fea0003800000 */
[----:B------:R-:W2:Y:S02]  /*04e0*/  LDC.64 R2, c[0x0][0x3a8] ;  /* 0x0000ea00ff027b82 */ /* 0x000ea40000000a00 */
[----:B--2---:R-:W-:-:S06]  /*04f0*/  IMAD.WIDE.U32 R2, R4, 0x8, R2 ;  /* 0x0000000804027825 */ /* 0x004fcc00078e0002 */
[----:B------:R-:W2:Y:S01]  /*0500*/  LDG.E.64 R2, desc[UR36][R2.64] ;  /* 0x0000002402027981 */ /* 0x000ea2000c1e1b00 */
[----:B------:R-:W3:Y:S01]  /*0510*/  I2F.F64 R14, R14 ;  /* 0x0000000e000e7312 */ /* 0x000ee20000201c00 */
[----:B01----:R-:W-:Y:S01]  /*0520*/  IMAD.MOV.U32 R8, RZ, RZ, 0x1 ;  /* 0x00000001ff087424 */ /* 0x003fe200078e00ff */
[----:B------:R-:W-:Y:S06]  /*0530*/  BSSY.RECONVERGENT B0, `(.L_x_25) ;  /* 0x0000016000007945 */ /* 0x000fec0003800200 */
[----:B---3--:R-:W0:Y:S02]  /*0540*/  MUFU.RCP64H R9, R15 ;  /* 0x0000000f00097308 */ /* 0x008e240000001800 */
        /* <DEDUP_REMOVED lines=12> */
[----:B------:R-:W-:Y:S01]  /*0610*/  IMAD.MOV.U32 R12, RZ, RZ, R2 ;  /* 0x000000ffff0c7224 */ /* 0x000fe200078e0002 */
[----:B------:R-:W-:Y:S01]  /*0620*/  MOV R13, R3 ;  /* 0x00000003000d7202 */ /* 0x000fe20000000f00 */
[----:B------:R-:W-:Y:S01]  /*0630*/  IMAD.MOV.U32 R8, RZ, RZ, R14 ;  /* 0x000000ffff087224 */ /* 0x000fe200078e000e */
[----:B------:R-:W-:Y:S01]  /*0640*/  MOV R0, 0x670 ;  /* 0x0000067000007802 */ /* 0x000fe20000000f00 */
[----:B------:R-:W-:-:S07]  /*0650*/  IMAD.MOV.U32 R9, RZ, RZ, R15 ;  /* 0x000000ffff097224 */ /* 0x000fce00078e000f */
[----:B------:R-:W-:Y:S05]  /*0660*/  CALL.REL.NOINC `($__internal_2_$__cuda_sm20_div_rn_f64_full) ;  /* 0x0000000400547944 */ /* 0x000fea0003c00000 */
[----:B------:R-:W-:Y:S01]  /*0670*/  IMAD.MOV.U32 R8, RZ, RZ, R26 ;  /* 0x000000ffff087224 */ /* 0x000fe200078e001a */
[----:B------:R-:W-:-:S07]  /*0680*/  MOV R9, R27 ;  /* 0x0000001b00097202 */ /* 0x000fce0000000f00 */
.L_x_26:
[----:B------:R-:W-:Y:S05]  /*0690*/  BSYNC.RECONVERGENT B0 ;  /* 0x0000000000007941 */ /* 0x000fea0003800200 */
.L_x_25:
[----:B------:R-:W0:Y:S08]  /*06a0*/  LDC.64 R2, c[0x0][0x398] ;  /* 0x0000e600ff027b82 */ /* 0x000e300000000a00 */
[----:B------:R-:W1:Y:S01]  /*06b0*/  LDC.64 R10, c[0x0][0x3b0] ;  /* 0x0000ec00ff0a7b82 */ /* 0x000e620000000a00 */
[----:B0-----:R-:W-:-:S05]  /*06c0*/  IMAD.WIDE.U32 R2, R4, 0x8, R2 ;  /* 0x0000000804027825 */ /* 0x001fca00078e0002 */
[----:B------:R0:W-:Y:S01]  /*06d0*/  STG.E.64 desc[UR36][R2.64], R8 ;  /* 0x0000000802007986 */ /* 0x0001e2000c101b24 */
[----:B-1----:R-:W-:-:S06]  /*06e0*/  IMAD.WIDE.U32 R10, R4, 0x8, R10 ;  /* 0x00000008040a7825 */ /* 0x002fcc00078e000a */
[----:B------:R-:W2:Y:S01]  /*06f0*/  LDG.E.64 R10, desc[UR36][R10.64] ;  /* 0x000000240a0a7981 */ /* 0x000ea2000c1e1b00 */
[----:B------:R-:W1:Y:S01]  /*0700*/  MUFU.RCP64H R13, R15 ;  /* 0x0000000f000d7308 */ /* 0x000e620000001800 */
[----:B------:R-:W-:Y:S01]  /*0710*/  IMAD.MOV.U32 R12, RZ, RZ, 0x1 ;  /* 0x00000001ff0c7424 */ /* 0x000fe200078e00ff */
[----:B------:R-:W-:Y:S05]  /*0720*/  BSSY.RECONVERGENT B0, `(.L_x_27) ;  /* 0x0000015000007945 */ /* 0x000fea0003800200 */
[----:B-1----:R-:W-:-:S08]  /*0730*/  DFMA R20, -R14, R12, 1 ;  /* 0x3ff000000e14742b */ /* 0x002fd0000000010c */
[----:B------:R-:W-:-:S08]  /*0740*/  DFMA R20, R20, R20, R20 ;  /* 0x000000141414722b */ /* 0x000fd00000000014 */
[----:B------:R-:W-:-:S08]  /*0750*/  DFMA R20, R12, R20, R12 ;  /* 0x000000140c14722b */ /* 0x000fd0000000000c */
[----:B------:R-:W-:-:S08]  /*0760*/  DFMA R12, -R14, R20, 1 ;  /* 0x3ff000000e0c742b */ /* 0x000fd00000000114 */
[----:B------:R-:W-:-:S08]  /*0770*/  DFMA R26, R20, R12, R20 ;  /* 0x0000000c141a722b */ /* 0x000fd00000000014 */
[----:B--2---:R-:W-:Y:S01]  /*0780*/  DMUL R12, R26, R10 ;  /* 0x0000000a1a0c7228 */ /* 0x004fe20000000000 */
[----:B------:R-:W-:-:S07]  /*0790*/  FSETP.GEU.AND P1, PT, |R11|, 6.5827683646048100446e-37, PT ;  /* 0x036000000b00780b */ /* 0x000fce0003f2e200 */
[----:B------:R-:W-:-:S08]  /*07a0*/  DFMA R20, -R14, R12, R10 ;  /* 0x0000000c0e14722b */ /* 0x000fd0000000010a */
[----:B0-----:R-:W-:-:S10]  /*07b0*/  DFMA R8, R26, R20, R12 ;  /* 0x000000141a08722b */ /* 0x001fd4000000000c */
        /* <DEDUP_REMOVED lines=9> */
[----:B------:R-:W-:Y:S02]  /*0850*/  IMAD.MOV.U32 R8, RZ, RZ, R26 ;  /* 0x000000ffff087224 */ /* 0x000fe400078e001a */
[----:B------:R-:W-:-:S07]  /*0860*/  IMAD.MOV.U32 R9, RZ, RZ, R27 ;  /* 0x000000ffff097224 */ /* 0x000fce00078e001b */
.L_x_28:
[----:B------:R-:W-:Y:S05]  /*0870*/  BSYNC.RECONVERGENT B0 ;  /* 0x0000000000007941 */ /* 0x000fea0003800200 */
.L_x_27:
[----:B------:R-:W0:Y:S01]  /*0880*/  LDC.64 R10, c[0x0][0x3a0] ;  /* 0x0000e800ff0a7b82 */ /* 0x000e220000000a00 */
[----:B------:R-:W-:Y:S01]  /*0890*/  MOV R0, 0x8 ;  /* 0x0000000800007802 */ /* 0x000fe20000000f00 */
[----:B------:R-:W1:Y:S01]  /*08a0*/  LDCU.64 UR4, c[0x4][URZ] ;  /* 0x01000000ff0477ac */ /* 0x000e620008000a00 */
[----:B0-----:R-:W-:-:S05]  /*08b0*/  IMAD.WIDE.U32 R10, R4, 0x8, R10 ;  /* 0x00000008040a7825 */ /* 0x001fca00078e000a */
[----:B------:R0:W-:Y:S04]  /*08c0*/  STG.E.64 desc[UR36][R10.64], R8 ;  /* 0x000000080a007986 */ /* 0x0001e8000c101b24 */
[----:B------:R-:W2:Y:S01]  /*08d0*/  LDG.E.64 R2, desc[UR36][R2.64] ;  /* 0x0000002402027981 */ /* 0x000ea2000c1e1b00 */
[----:B------:R0:W3:Y:S01]  /*08e0*/  LDC.64 R12, c[0x4][R0] ;  /* 0x01000000000c7b82 */ /* 0x0000e20000000a00 */
[----:B-1----:R-:W-:Y:S01]  /*08f0*/  MOV R4, UR4 ;  /* 0x0000000400047c02 */ /* 0x002fe20008000f00 */
[----:B------:R-:W-:Y:S01]  /*0900*/  IMAD.U32 R5, RZ, RZ, UR5 ;  /* 0x00000005ff057e24 */ /* 0x000fe2000f8e00ff */
[----:B--23--:R0:W-:Y:S06]  /*0910*/  STL.64 [R1], R2 ;  /* 0x0000000201007387 */ /* 0x00c1ec0000100a00 */
[----:B------:R-:W-:-:S07]  /*0920*/  LEPC R20, `(.L_x_24) ;  /* 0x000000001014794e */ /* 0x000fce0000000000 */
[----:B0-----:R-:W-:Y:S05]  /*0930*/  CALL.ABS.NOINC R12 ;  /* 0x000000000c007343 */ /* 0x001fea0003c00000 */
.L_x_24:
[----:B------:R-:W2:Y:S01]  /*0940*/  LDC.64 R4, c[0x0][0x380] ;  /* 0x0000e000ff047b82 */ /* 0x000ea20000000a00 */
[----:B------:R-:W-:Y:S07]  /*0950*/  WARPSYNC.ALL ;  /* 0x0000000000007948 */ /* 0x000fee0003800000 */
[----:B------:R-:W3:Y:S08]  /*0960*/  LDC.64 R2, c[0x0][0x398] ;  /* 0x0000e600ff027b82 */ /* 0x000ef00000000a00 */
[----:B------:R-:W-:Y:S08]  /*0970*/  BAR.SYNC.DEFER_BLOCKING 0x0 ;  /* 0x0000000000007b1d */ /* 0x000ff00000010000 */
[----:B------:R-:W4:Y:S01]  /*0980*/  LDC.64 R12, c[0x0][0x388] ;  /* 0x0000e200ff0c7b82 */ /* 0x000f220000000a00 */
[----:B--2---:R-:W-:-:S05]  /*0990*/  IMAD.WIDE R24, R24, 0x8, R4 ;  /* 0x0000000818187825 */ /* 0x004fca00078e0204 */
[----:B------:R-:W2:Y:S04]  /*09a0*/  LDG.E.64 R4, desc[UR36][R24.64] ;  /* 0x0000002418047981 */ /* 0x000ea8000c1e1b00 */
[----:B---3--:R-:W2:Y:S02]  /*09b0*/  LDG.E.64 R6, desc[UR36][R2.64] ;  /* 0x0000002402067981 */ /* 0x008ea4000c1e1b00 */
[----:B--2---:R-:W-:-:S07]  /*09c0*/  DADD R4, R4, -R6 ;  /* 0x0000000004047229 */ /* 0x004fce0000000806 */
[----:B------:R2:W-:Y:S04]  /*09d0*/  STG.E.64 desc[UR36][R16.64], R4 ;  /* 0x0000000410007986 */ /* 0x0005e8000c101b24 */
[----:B------:R-:W3:Y:S04]  /*09e0*/  LDG.E.64 R6, desc[UR36][R24.64+0x8] ;  /* 0x0000082418067981 */ /* 0x000ee8000c1e1b00 */
[----:B01----:R-:W3:Y:S02]  /*09f0*/  LDG.E.64 R8, desc[UR36][R2.64+0x8] ;  /* 0x0000082402087981 */ /* 0x003ee4000c1e1b00 */
[----:B---3--:R-:W-:-:S07]  /*0a00*/  DADD R6, R6, -R8 ;  /* 0x0000000006067229 */ /* 0x008fce0000000808 */
[----:B------:R-:W-:Y:S04]  /*0a10*/  STG.E.64 desc[UR36][R16.64+0x8], R6 ;  /* 0x0000080610007986 */ /* 0x000fe8000c101b24 */
[----:B------:R-:W3:Y:S04]  /*0a20*/  LDG.E.64 R8, desc[UR36][R24.64+0x10] ;  /* 0x0000102418087981 */ /* 0x000ee8000c1e1b00 */
[----:B------:R-:W3:Y:S02]  /*0a30*/  LDG.E.64 R10, desc[UR36][R2.64+0x10] ;  /* 0x00001024020a7981 */ /* 0x000ee4000c1e1b00 */
[----:B---3--:R-:W-:-:S07]  /*0a40*/  DADD R8, R8, -R10 ;  /* 0x0000000008087229 */ /* 0x008fce000000080a */
[----:B------:R0:W-:Y:S04]  /*0a50*/  STG.E.64 desc[UR36][R16.64+0x10], R8 ;  /* 0x0000100810007986 */ /* 0x0001e8000c101b24 */
[----:B------:R-:W2:Y:S04]  /*0a60*/  LDG.E R0, desc[UR36][R22.64] ;  /* 0x0000002416007981 */ /* 0x000ea8000c1e1900 */
[----:B------:R-:W3:Y:S01]  /*0a70*/  LDG.E.64 R10, desc[UR36][R2.64] ;  /* 0x00000024020a7981 */ /* 0x000ee2000c1e1b00 */
[----:B--2---:R-:W-:-:S04]  /*0a80*/  IMAD R5, R0, 0x3, RZ ;  /* 0x0000000300057824 */ /* 0x004fc800078e02ff */
[----:B----4-:R-:W-:-:S06]  /*0a90*/  IMAD.WIDE R4, R5, 0x8, R12 ;  /* 0x0000000805047825 */ /* 0x010fcc00078e020c */
[----:B------:R-:W3:Y:S02]  /*0aa0*/  LDG.E.64 R4, desc[UR36][R4.64] ;  /* 0x0000002404047981 */ /* 0x000ee4000c1e1b00 */
[----:B---3--:R-:W-:-:S07]  /*0ab0*/  DADD R10, R4, -R10 ;  /* 0x00000000040a7229 */ /* 0x008fce000000080a */
[----:B------:R1:W-:Y:S04]  /*0ac0*/  STG.E.64 desc[UR36][R18.64], R10 ;  /* 0x0000000a12007986 */ /* 0x0003e8000c101b24 */
[----:B------:R-:W2:Y:S04]  /*0ad0*/  LDG.E R0, desc[UR36][R22.64] ;  /* 0x0000002416007981 */ /* 0x000ea8000c1e1900 */
[----:B0-----:R-:W3:Y:S01]  /*0ae0*/  LDG.E.64 R8, desc[UR36][R2.64+0x8] ;  /* 0x0000082402087981 */ /* 0x001ee2000c1e1b00 */
[----:B--2---:R-:W-:-:S04]  /*0af0*/  IMAD R7, R0, 0x3, RZ ;  /* 0x0000000300077824 */ /* 0x004fc800078e02ff */
[----:B------:R-:W-:-:S06]  /*0b00*/  IMAD.WIDE R6, R7, 0x8, R12 ;  /* 0x0000000807067825 */ /* 0x000fcc00078e020c */
[----:B------:R-:W3:Y:S02]  /*0b10*/  LDG.E.64 R6, desc[UR36][R6.64+0x8] ;  /* 0x0000082406067981 */ /* 0x000ee4000c1e1b00 */
[----:B---3--:R-:W-:-:S07]  /*0b20*/  DADD R8, R6, -R8 ;  /* 0x0000000006087229 */ /* 0x008fce0000000808 */
[----:B------:R-:W-:Y:S04]  /*0b30*/  STG.E.64 desc[UR36][R18.64+0x8], R8 ;  /* 0x0000080812007986 */ /* 0x000fe8000c101b24 */
[----:B------:R-:W2:Y:S04]  /*0b40*/  LDG.E R0, desc[UR36][R22.64] ;  /* 0x0000002416007981 */ /* 0x000ea8000c1e1900 */
[----:B-1----:R-:W3:Y:S01]  /*0b50*/  LDG.E.64 R10, desc[UR36][R2.64+0x10] ;  /* 0x00001024020a7981 */ /* 0x002ee2000c1e1b00 */
[----:B--2---:R-:W-:-:S04]  /*0b60*/  IMAD R5, R0, 0x3, RZ ;  /* 0x0000000300057824 */ /* 0x004fc800078e02ff */
[----:B------:R-:W-:-:S06]  /*0b70*/  IMAD.WIDE R4, R5, 0x8, R12 ;  /* 0x0000000805047825 */ /* 0x000fcc00078e020c */
[----:B------:R-:W3:Y:S02]  /*0b80*/  LDG.E.64 R4, desc[UR36][R4.64+0x10] ;  /* 0x0000102404047981 */ /* 0x000ee4000c1e1b00 */
[----:B---3--:R-:W-:-:S07]  /*0b90*/  DADD R10, R4, -R10 ;  /* 0x00000000040a7229 */ /* 0x008fce000000080a */
[----:B------:R-:W-:Y:S01]  /*0ba0*/  STG.E.64 desc[UR36][R18.64+0x10], R10 ;  /* 0x0000100a12007986 */ /* 0x000fe2000c101b24 */
[----:B------:R-:W-:Y:S05]  /*0bb0*/  EXIT ;  /* 0x000000000000794d */ /* 0x000fea0003800000 */
        .weak           $__internal_2_$__cuda_sm20_div_rn_f64_full
        .type           $__internal_2_$__cuda_sm20_div_rn_f64_full,@function
        .size           $__internal_2_$__cuda_sm20_div_rn_f64_full,(.L_x_56 - $__internal_2_$__cuda_sm20_div_rn_f64_full)
$__internal_2_$__cuda_sm20_div_rn_f64_full:
[----:B------:R-:W-:Y:S01]  /*0bc0*/  FSETP.GEU.AND P2, PT, |R13|, 1.469367938527859385e-39, PT ;  /* 0x001000000d00780b */ /* 0x000fe20003f4e200 */
[----:B------:R-:W-:Y:S01]  /*0bd0*/  IMAD.MOV.U32 R25, RZ, RZ, 0x1ca00000 ;  /* 0x1ca00000ff197424 */ /* 0x000fe200078e00ff */
[C---:B------:R-:W-:Y:S01]  /*0be0*/  FSETP.GEU.AND P0, PT, |R9|.reuse, 1.469367938527859385e-39, PT ;  /* 0x001000000900780b */ /* 0x040fe20003f0e200 */
[----:B------:R-:W-:Y:S01]  /*0bf0*/  IMAD.MOV.U32 R28, RZ, RZ, 0x1 ;  /* 0x00000001ff1c7424 */ /* 0x000fe200078e00ff */
[----:B------:R-:W-:Y:S01]  /*0c00*/  LOP3.LUT R10, R9, 0x800fffff, RZ, 0xc0, !PT ;  /* 0x800fffff090a7812 */ /* 0x000fe200078ec0ff */
[----:B------:R-:W-:Y:S01]  /*0c10*/  BSSY.RECONVERGENT B1, `(.L_x_29) ;  /* 0x0000052000017945 */ /* 0x000fe20003800200 */
[----:B------:R-:W-:Y:S02]  /*0c20*/  LOP3.LUT R5, R13, 0x7ff00000, RZ, 0xc0, !PT ;  /* 0x7ff000000d057812 */ /* 0x000fe400078ec0ff */
[----:B------:R-:W-:Y:S01]  /*0c30*/  LOP3.LUT R11, R10, 0x3ff00000, RZ, 0xfc, !PT ;  /* 0x3ff000000a0b7812 */ /* 0x000fe200078efcff */
[----:B------:R-:W-:Y:S01]  /*0c40*/  IMAD.MOV.U32 R10, RZ, RZ, R8 ;  /* 0x000000ffff0a7224 */ /* 0x000fe200078e0008 */
[----:B------:R-:W-:-:S03]  /*0c50*/  LOP3.LUT R32, R9, 0x7ff00000, RZ, 0xc0, !PT ;  /* 0x7ff0000009207812 */ /* 0x000fc600078ec0ff */
[----:B------:R-:W-:Y:S01]  /*0c60*/  @!P2 LOP3.LUT R20, R9, 0x7ff00000, RZ, 0xc0, !PT ;  /* 0x7ff000000914a812 */ /* 0x000fe200078ec0ff */
[----:B------:R-:W-:Y:S01]  /*0c70*/  @!P2 IMAD.MOV.U32 R26, RZ, RZ, RZ ;  /* 0x000000ffff1aa224 */ /* 0x000fe200078e00ff */
[----:B------:R-:W-:Y:S01]  /*0c80*/  @!P0 DMUL R10, R8, 8.98846567431157953865e+307 ;  /* 0x7fe00000080a8828 */ /* 0x000fe20000000000 */
[C---:B------:R-:W-:Y:S02]  /*0c90*/  ISETP.GE.U32.AND P1, PT, R5.reuse, R32, PT ;  /* 0x000000200500720c */ /* 0x040fe40003f26070 */
[----:B------:R-:W-:Y:S02]  /*0ca0*/  @!P2 ISETP.GE.U32.AND P3, PT, R5, R20, PT ;  /* 0x000000140500a20c */ /* 0x000fe40003f66070 */
[C---:B------:R-:W-:Y:S01]  /*0cb0*/  SEL R21, R25.reuse, 0x63400000, !P1 ;  /* 0x6340000019157807 */ /* 0x040fe20004800000 */
[----:B------:R-:W0:Y:S01]  /*0cc0*/  MUFU.RCP64H R29, R11 ;  /* 0x0000000b001d7308 */ /* 0x000e220000001800 */
[----:B------:R-:W-:Y:S02]  /*0cd0*/  @!P2 SEL R27, R25, 0x63400000, !P3 ;  /* 0x63400000191ba807 */ /* 0x000fe40005800000 */
[----:B------:R-:W-:-:S02]  /*0ce0*/  LOP3.LUT R21, R21, 0x800fffff, R13, 0xf8, !PT ;  /* 0x800fffff15157812 */ /* 0x000fc400078ef80d */
[----:B------:R-:W-:Y:S02]  /*0cf0*/  @!P2 LOP3.LUT R27, R27, 0x80000000, R13, 0xf8, !PT ;  /* 0x800000001b1ba812 */ /* 0x000fe400078ef80d */
[----:B------:R-:W-:Y:S02]  /*0d00*/  MOV R20, R12 ;  /* 0x0000000c00147202 */ /* 0x000fe40000000f00 */
[----:B------:R-:W-:Y:S02]  /*0d10*/  @!P2 LOP3.LUT R27, R27, 0x100000, RZ, 0xfc, !PT ;  /* 0x001000001b1ba812 */ /* 0x000fe400078efcff */
[----:B------:R-:W-:-:S04]  /*0d20*/  @!P0 LOP3.LUT R32, R11, 0x7ff00000, RZ, 0xc0, !PT ;  /* 0x7ff000000b208812 */ /* 0x000fc800078ec0ff */
[----:B------:R-:W-:Y:S02]  /*0d30*/  @!P2 DFMA R20, R20, 2, -R26 ;  /* 0x400000001414a82b */ /* 0x000fe4000000081a */
[----:B0-----:R-:W-:-:S08]  /*0d40*/  DFMA R26, R28, -R10, 1 ;  /* 0x3ff000001c1a742b */ /* 0x001fd0000000080a */
[----:B------:R-:W-:-:S08]  /*0d50*/  DFMA R26, R26, R26, R26 ;  /* 0x0000001a1a1a722b */ /* 0x000fd0000000001a */
[----:B------:R-:W-:-:S08]  /*0d60*/  DFMA R26, R28, R26, R28 ;  /* 0x0000001a1c1a722b */ /* 0x000fd0000000001c */
[----:B------:R-:W-:-:S08]  /*0d70*/  DFMA R28, R26, -R10, 1 ;  /* 0x3ff000001a1c742b */ /* 0x000fd0000000080a */
[----:B------:R-:W-:-:S08]  /*0d80*/  DFMA R26, R26, R28, R26 ;  /* 0x0000001c1a1a722b */ /* 0x000fd0000000001a */
[----:B------:R-:W-:-:S08]  /*0d90*/  DMUL R28, R26, R20 ;  /* 0x000000141a1c7228 */ /* 0x000fd00000000000 */
[----:B------:R-:W-:-:S08]  /*0da0*/  DFMA R30, R28, -R10, R20 ;  /* 0x8000000a1c1e722b */ /* 0x000fd00000000014 */
[----:B------:R-:W-:Y:S01]  /*0db0*/  DFMA R30, R26, R30, R28 ;  /* 0x0000001e1a1e722b */ /* 0x000fe2000000001c */
[----:B------:R-:W-:Y:S01]  /*0dc0*/  IMAD.MOV.U32 R29, RZ, RZ, R5 ;  /* 0x000000ffff1d7224 */ /* 0x000fe200078e0005 */
[----:B------:R-:W-:-:S04]  /*0dd0*/  @!P2 LOP3.LUT R29, R21, 0x7ff00000, RZ, 0xc0, !PT ;  /* 0x7ff00000151da812 */ /* 0x000fc800078ec0ff */
[----:B------:R-:W-:-:S04]  /*0de0*/  IADD3 R26, PT, PT, R29, -0x1, RZ ;  /* 0xffffffff1d1a7810 */ /* 0x000fc80007ffe0ff */
[----:B------:R-:W-:Y:S01]  /*0df0*/  ISETP.GT.U32.AND P0, PT, R26, 0x7feffffe, PT ;  /* 0x7feffffe1a00780c */ /* 0x000fe20003f04070 */
[----:B------:R-:W-:-:S05]  /*0e00*/  VIADD R26, R32, 0xffffffff ;  /* 0xffffffff201a7836 */ /* 0x000fca0000000000 */
[----:B------:R-:W-:-:S13]  /*0e10*/  ISETP.GT.U32.OR P0, PT, R26, 0x7feffffe, P0 ;  /* 0x7feffffe1a00780c */ /* 0x000fda0000704470 */
[----:B------:R-:W-:Y:S05]  /*0e20*/  @P0 BRA `(.L_x_30) ;  /* 0x00000000006c0947 */ /* 0x000fea0003800000 */
        /* <DEDUP_REMOVED lines=19> */
[----:B------:R-:W-:Y:S01]  /*0f60*/  IMAD.MOV.U32 R8, RZ, RZ, RZ ;  /* 0x000000ffff087224 */ /* 0x000fe200078e00ff */
[----:B------:R-:W-:-:S05]  /*0f70*/  IADD3 R5, PT, PT, -R5, -0x43300000, RZ ;  /* 0xbcd0000005057810 */ /* 0x000fca0007ffe1ff */
[----:B------:R-:W-:-:S03]  /*0f80*/  DFMA R8, R26, -R8, R30 ;  /* 0x800000081a08722b */ /* 0x000fc6000000001e */
[----:B------:R-:W-:-:S07]  /*0f90*/  LOP3.LUT R21, R13, R21, RZ, 0x3c, !PT ;  /* 0x000000150d157212 */ /* 0x000fce00078e3cff */
[----:B------:R-:W-:-:S04]  /*0fa0*/  FSETP.NEU.AND P0, PT, |R9|, R5, PT ;  /* 0x000000050900720b */ /* 0x000fc80003f0d200 */
[----:B------:R-:W-:Y:S02]  /*0fb0*/  FSEL R26, R12, R26, !P0 ;  /* 0x0000001a0c1a7208 */ /* 0x000fe40004000000 */
[----:B------:R-:W-:Y:S01]  /*0fc0*/  FSEL R27, R21, R27, !P0 ;  /* 0x0000001b151b7208 */ /* 0x000fe20004000000 */
[----:B------:R-:W-:Y:S06]  /*0fd0*/  BRA `(.L_x_31) ;  /* 0x0000000000547947 */ /* 0x000fec0003800000 */
.L_x_30:
[----:B------:R-:W-:-:S14]  /*0fe0*/  DSETP.NAN.AND P0, PT, R12, R12, PT ;  /* 0x0000000c0c00722a */ /* 0x000fdc0003f08000 */
[----:B------:R-:W-:Y:S05]  /*0ff0*/  @P0 BRA `(.L_x_32) ;  /* 0x0000000000440947 */ /* 0x000fea0003800000 */
[----:B------:R-:W-:-:S14]  /*1000*/  DSETP.NAN.AND P0, PT, R8, R8, PT ;  /* 0x000000080800722a */ /* 0x000fdc0003f08000 */
[----:B------:R-:W-:Y:S05]  /*1010*/  @P0 BRA `(.L_x_33) ;  /* 0x0000000000300947 */ /* 0x000fea0003800000 */
[----:B------:R-:W-:Y:S01]  /*1020*/  ISETP.NE.AND P0, PT, R29, R32, PT ;  /* 0x000000201d00720c */ /* 0x000fe20003f05270 */
[----:B------:R-:W-:Y:S01]  /*1030*/  IMAD.MOV.U32 R27, RZ, RZ, -0x80000 ;  /* 0xfff80000ff1b7424 */ /* 0x000fe200078e00ff */
[----:B------:R-:W-:-:S11]  /*1040*/  MOV R26, 0x0 ;  /* 0x00000000001a7802 */ /* 0x000fd60000000f00 */
        /* <DEDUP_REMOVED lines=9> */
.L_x_33:
[----:B------:R-:W-:Y:S01]  /*10e0*/  LOP3.LUT R27, R9, 0x80000, RZ, 0xfc, !PT ;  /* 0x00080000091b7812 */ /* 0x000fe200078efcff */
[----:B------:R-:W-:Y:S01]  /*10f0*/  IMAD.MOV.U32 R26, RZ, RZ, R8 ;  /* 0x000000ffff1a7224 */ /* 0x000fe200078e0008 */
[----:B------:R-:W-:Y:S06]  /*1100*/  BRA `(.L_x_31) ;  /* 0x0000000000087947 */ /* 0x000fec0003800000 */
.L_x_32:
[----:B------:R-:W-:Y:S01]  /*1110*/  LOP3.LUT R27, R13, 0x80000, RZ, 0xfc, !PT ;  /* 0x000800000d1b7812 */ /* 0x000fe200078efcff */
[----:B------:R-:W-:-:S07]  /*1120*/  IMAD.MOV.U32 R26, RZ, RZ, R12 ;  /* 0x000000ffff1a7224 */ /* 0x000fce00078e000c */
.L_x_31:
[----:B------:R-:W-:Y:S05]  /*1130*/  BSYNC.RECONVERGENT B1 ;  /* 0x0000000000017941 */ /* 0x000fea0003800200 */
.L_x_29:
[----:B------:R-:W-:Y:S01]  /*1140*/  MOV R8, R0 ;  /* 0x0000000000087202 */ /* 0x000fe20000000f00 */
[----:B------:R-:W-:-:S04]  /*1150*/  IMAD.MOV.U32 R9, RZ, RZ, 0x0 ;  /* 0x00000000ff097424 */ /* 0x000fc800078e00ff */
[----:B------:R-:W-:Y:S05]  /*1160*/  RET.REL.NODEC R8 `(_Z9centr_devPdS_PiS_S_S_S_) ;  /* 0xffffffec08a47950 */ /* 0x000fea0003c3ffff */
.L_x_34:
        /* <DEDUP_REMOVED lines=9> */
.L_x_56:


//--------------------- .text._Z8MatchingPdS_iPi  --------------------------
	.section	.text._Z8MatchingPdS_iPi,"ax",@progbits
	.align	128
        .global         _Z8MatchingPdS_iPi
        .type           _Z8MatchingPdS_iPi,@function
        .size           _Z8MatchingPdS_iPi,(.L_x_58 - _Z8MatchingPdS_iPi)
        .other          _Z8MatchingPdS_iPi,@"STO_CUDA_ENTRY STV_DEFAULT"
_Z8MatchingPdS_iPi:
.text._Z8MatchingPdS_iPi:
[----:B------:R-:W-:Y:S08]  /*0000*/  LDC R1, c[0x0][0x37c] ;  /* 0x0000df00ff017b82 */ /* 0x000ff00000000800 */
[----:B------:R-:W0:Y:S02]  /*0010*/  LDC R2, c[0x0][0x390] ;  /* 0x0000e400ff027b82 */ /* 0x000e240000000800 */
[----:B0-----:R-:W-:-:S13]  /*0020*/  ISETP.GE.AND P0, PT, R2, 0x1, PT ;  /* 0x000000010200780c */ /* 0x001fda0003f06270 */
[----:B------:R-:W-:Y:S05]  /*0030*/  @!P0 EXIT ;  /* 0x000000000000894d */ /* 0x000fea0003800000 */
[----:B------:R-:W0:Y:S01]  /*0040*/  S2R R3, SR_TID.X ;  /* 0x0000000000037919 */ /* 0x000e220000002100 */
[----:B------:R-:W1:Y:S01]  /*0050*/  LDCU.64 UR4, c[0x0][0x388] ;  /* 0x00007100ff0477ac */ /* 0x000e620008000a00 */
[----:B------:R-:W2:Y:S01]  /*0060*/  LDC.64 R6, c[0x0][0x380] ;  /* 0x0000e000ff067b82 */ /* 0x000ea20000000a00 */
[----:B------:R-:W-:Y:S01]  /*0070*/  IMAD.MOV R2, RZ, RZ, -R2 ;  /* 0x000000ffff027224 */ /* 0x000fe200078e0a02 */
[----:B------:R-:W0:Y:S01]  /*0080*/  S2R R0, SR_CTAID.X ;  /* 0x0000000000007919 */ /* 0x000e220000002500 */
[----:B------:R-:W0:Y:S01]  /*0090*/  LDCU UR6, c[0x0][0x360] ;  /* 0x00006c00ff0677ac */ /* 0x000e220008000800 */
[----:B------:R-:W-:-:S04]  /*00a0*/  IMAD.MOV.U32 R8, RZ, RZ, 0x0 ;  /* 0x00000000ff087424 */ /* 0x000fc800078e00ff */
[----:B------:R-:W3:Y:S01]  /*00b0*/  LDC.64 R4, c[0x0][0x398] ;  /* 0x0000e600ff047b82 */ /* 0x000ee20000000a00 */
[----:B-1----:R-:W-:-:S04]  /*00c0*/  UIADD3 UR4, UP0, UPT, UR4, 0x8, URZ ;  /* 0x0000000804047890 */ /* 0x002fc8000ff1e0ff */
[----:B------:R-:W-:Y:S02]  /*00d0*/  UIADD3.X UR5, UPT, UPT, URZ, UR5, URZ, UP0, !UPT ;  /* 0x00000005ff057290 */ /* 0x000fe400087fe4ff */
[----:B------:R-:W-:-:S04]  /*00e0*/  IMAD.U32 R10, RZ, RZ, UR4 ;  /* 0x00000004ff0a7e24 */ /* 0x000fc8000f8e00ff */
[----:B------:R-:W-:Y:S01]  /*00f0*/  MOV R11, UR5 ;  /* 0x00000005000b7c02 */ /* 0x000fe20008000f00 */
[----:B0-----:R-:W-:Y:S01]  /*0100*/  IMAD R3, R0, UR6, R3 ;  /* 0x0000000600037c24 */ /* 0x001fe2000f8e0203 */
[----:B------:R-:W0:Y:S01]  /*0110*/  LDCU.64 UR6, c[0x0][0x358] ;  /* 0x00006b00ff0677ac */ /* 0x000e220008000a00 */
[----:B------:R-:W-:Y:S02]  /*0120*/  IMAD.MOV.U32 R0, RZ, RZ, RZ ;  /* 0x000000ffff007224 */ /* 0x000fe400078e00ff */
[C---:B------:R-:W-:Y:S02]  /*0130*/  IMAD R9, R3.reuse, 0x3, RZ ;  /* 0x0000000303097824 */ /* 0x040fe400078e02ff */
[----:B---3--:R-:W-:-:S04]  /*0140*/  IMAD.WIDE R4, R3, 0x4, R4 ;  /* 0x0000000403047825 */ /* 0x008fc800078e0204 */
[----:B--2---:R-:W-:-:S04]  /*0150*/  IMAD.WIDE R6, R9, 0x8, R6 ;  /* 0x0000000809067825 */ /* 0x004fc800078e0206 */
[----:B0-----:R-:W-:-:S07]  /*0160*/  IMAD.MOV.U32 R9, RZ, RZ, 0x40f86a00 ;  /* 0x40f86a00ff097424 */ /* 0x001fce00078e00ff */
.L_x_46:
[----:B------:R-:W2:Y:S04]  /*0170*/  LDG.E.64 R14, desc[UR6][R6.64] ;  /* 0x00000006060e7981 */ /* 0x000ea8000c1e1b00 */
[----:B------:R-:W2:Y:S01]  /*0180*/  LDG.E.64 R12, desc[UR6][R10.64+-0x8] ;  /* 0xfffff8060a0c7981 */ /* 0x000ea2000c1e1b00 */
[----:B------:R-:W-:Y:S01]  /*0190*/  VIADD R2, R2, 0x1 ;  /* 0x0000000102027836 */ /* 0x000fe20000000000 */
[----:B------:R-:W-:Y:S01]  /*01a0*/  BSSY.RECONVERGENT B0, `(.L_x_35) ;  /* 0x0000007000007945 */ /* 0x000fe20003800200 */
[----:B------:R-:W-:-:S03]  /*01b0*/  MOV R36, 0x210 ;  /* 0x0000021000247802 */ /* 0x000fc60000000f00 */
[----:B------:R-:W-:Y:S01]  /*01c0*/  ISETP.NE.AND P0, PT, R2, RZ, PT ;  /* 0x000000ff0200720c */ /* 0x000fe20003f05270 */
[----:B--2---:R-:W-:-:S08]  /*01d0*/  DADD R14, R14, -R12 ;  /* 0x000000000e0e7229 */ /* 0x004fd0000000080c */
[----:B------:R-:W-:-:S10]  /*01e0*/  DADD R20, -RZ, |R14| ;  /* 0x00000000ff147229 */ /* 0x000fd4000000050e */
[----:B------:R-:W-:-:S07]  /*01f0*/  IMAD.MOV.U32 R3, RZ, RZ, R21 ;  /* 0x000000ffff037224 */ /* 0x000fce00078e0015 */
[----:B------:R-:W-:Y:S05]  /*0200*/  CALL.REL.NOINC `($_Z8MatchingPdS_iPi$__internal_accurate_pow) ;  /* 0x0000000800547944 */ /* 0x000fea0003c00000 */
[----:B------:R-:W-:Y:S05]  /*0210*/  BSYNC.RECONVERGENT B0 ;  /* 0x0000000000007941 */ /* 0x000fea0003800200 */
.L_x_35:
[----:B------:R-:W2:Y:S04]  /*0220*/  LDG.E.64 R12, desc[UR6][R6.64+0x8] ;  /* 0x00000806060c7981 */ /* 0x000ea8000c1e1b00 */
[----:B------:R-:W2:Y:S01]  /*0230*/  LDG.E.64 R20, desc[UR6][R10.64] ;  /* 0x000000060a147981 */ /* 0x000ea2000c1e1b00 */
[C---:B------:R-:W-:Y:S01]  /*0240*/  DADD R16, R14.reuse, 2 ;  /* 0x400000000e107429 */ /* 0x040fe20000000000 */
[----:B------:R-:W-:Y:S01]  /*0250*/  BSSY.RECONVERGENT B0, `(.L_x_36) ;  /* 0x0000011000007945 */ /* 0x000fe20003800200 */
[C---:B------:R-:W-:Y:S02]  /*0260*/  DSETP.NEU.AND P2, PT, R14.reuse, RZ, PT ;  /* 0x000000ff0e00722a */ /* 0x040fe40003f4d000 */
[----:B------:R-:W-:-:S04]  /*0270*/  DSETP.NEU.AND P1, PT, R14, 1, PT ;  /* 0x3ff000000e00742a */ /* 0x000fc80003f2d000 */
[----:B------:R-:W-:Y:S02]  /*0280*/  FSEL R18, R18, RZ, P2 ;  /* 0x000000ff12127208 */ /* 0x000fe40001000000 */
[----:B------:R-:W-:-:S04]  /*0290*/  LOP3.LUT R19, R17, 0x7ff00000, RZ, 0xc0, !PT ;  /* 0x7ff0000011137812 */ /* 0x000fc800078ec0ff */
[----:B------:R-:W-:Y:S02]  /*02a0*/  ISETP.NE.AND P3, PT, R19, 0x7ff00000, PT ;  /* 0x7ff000001300780c */ /* 0x000fe40003f65270 */
[----:B------:R-:W-:Y:S01]  /*02b0*/  FSEL R19, R3, RZ, P2 ;  /* 0x000000ff03137208 */ /* 0x000fe20001000000 */
[----:B--2---:R-:W-:-:S08]  /*02c0*/  DADD R12, R12, -R20 ;  /* 0x000000000c0c7229 */ /* 0x004fd00000000814 */
[----:B------:R-:W-:-:S10]  /*02d0*/  DADD R16, -RZ, |R12| ;  /* 0x00000000ff107229 */ /* 0x000fd4000000050c */
[----:B------:R-:W-:Y:S01]  /*02e0*/  IMAD.MOV.U32 R20, RZ, RZ, R16 ;  /* 0x000000ffff147224 */ /* 0x000fe200078e0010 */
[----:B------:R-:W-:Y:S06]  /*02f0*/  @P3 BRA `(.L_x_37) ;  /* 0x0000000000183947 */ /* 0x000fec0003800000 */
[----:B------:R-:W-:-:S14]  /*0300*/  DSETP.NAN.AND P2, PT, R14, R14, PT ;  /* 0x0000000e0e00722a */ /* 0x000fdc0003f48000 */
[----:B------:R-:W-:Y:S01]  /*0310*/  @P2 DADD R18, R14, 2 ;  /* 0x400000000e122429 */ /* 0x000fe20000000000 */
[----:B------:R-:W-:Y:S10]  /*0320*/  @P2 BRA `(.L_x_37) ;  /* 0x00000000000c2947 */ /* 0x000ff40003800000 */
[----:B------:R-:W-:-:S14]  /*0330*/  DSETP.NEU.AND P2, PT, |R14|, +INF , PT ;  /* 0x7ff000000e00742a */ /* 0x000fdc0003f4d200 */
[----:B------:R-:W-:Y:S02]  /*0340*/  @!P2 IMAD.MOV.U32 R18, RZ, RZ, 0x0 ;  /* 0x00000000ff12a424 */ /* 0x000fe400078e00ff */
[----:B------:R-:W-:-:S07]  /*0350*/  @!P2 IMAD.MOV.U32 R19, RZ, RZ, 0x7ff00000 ;  /* 0x7ff00000ff13a424 */ /* 0x000fce00078e00ff */
.L_x_37:
[----:B------:R-:W-:Y:S05]  /*0360*/  BSYNC.RECONVERGENT B0 ;  /* 0x0000000000007941 */ /* 0x000fea0003800200 */
.L_x_36:
[----:B------:R-:W-:Y:S01]  /*0370*/  BSSY.RECONVERGENT B0, `(.L_x_38) ;  /* 0x0000006000007945 */ /* 0x000fe20003800200 */
[----:B------:R-:W-:Y:S02]  /*0380*/  FSEL R14, R18, RZ, P1 ;  /* 0x000000ff120e7208 */ /* 0x000fe40000800000 */
[----:B------:R-:W-:Y:S02]  /*0390*/  FSEL R15, R19, 1.875, P1 ;  /* 0x3ff00000130f7808 */ /* 0x000fe40000800000 */
[----:B------:R-:W-:Y:S02]  /*03a0*/  MOV R3, R17 ;  /* 0x0000001100037202 */ /* 0x000fe40000000f00 */
[----:B------:R-:W-:-:S07]  /*03b0*/  MOV R36, 0x3d0 ;  /* 0x000003d000247802 */ /* 0x000fce0000000f00 */
[----:B------:R-:W-:Y:S05]  /*03c0*/  CALL.REL.NOINC `($_Z8MatchingPdS_iPi$__internal_accurate_pow) ;  /* 0x0000000400e47944 */ /* 0x000fea0003c00000 */
[----:B------:R-:W-:Y:S05]  /*03d0*/  BSYNC.RECONVERGENT B0 ;  /* 0x0000000000007941 */ /* 0x000fea0003800200 */
.L_x_38:
        /* <DEDUP_REMOVED lines=11> */
[----:B------:R-:W-:Y:S02]  /*0490*/  DADD R20, -RZ, |R16| ;  /* 0x00000000ff147229 */ /* 0x000fe40000000510 */
[----:B------:R-:W-:Y:S09]  /*04a0*/  @P3 BRA `(.L_x_40) ;  /* 0x0000000000183947 */ /* 0x000ff20003800000 */
[----:B------:R-:W-:-:S14]  /*04b0*/  DSETP.NAN.AND P2, PT, R12, R12, PT ;  /* 0x0000000c0c00722a */ /* 0x000fdc0003f48000 */
[----:B------:R-:W-:Y:S01]  /*04c0*/  @P2 DADD R18, R12, 2 ;  /* 0x400000000c122429 */ /* 0x000fe20000000000 */
[----:B------:R-:W-:Y:S10]  /*04d0*/  @P2 BRA `(.L_x_40) ;  /* 0x00000000000c2947 */ /* 0x000ff40003800000 */
[----:B------:R-:W-:-:S14]  /*04e0*/  DSETP.NEU.AND P2, PT, |R12|, +INF , PT ;  /* 0x7ff000000c00742a */ /* 0x000fdc0003f4d200 */
[----:B------:R-:W-:Y:S02]  /*04f0*/  @!P2 IMAD.MOV.U32 R18, RZ, RZ, 0x0 ;  /* 0x00000000ff12a424 */ /* 0x000fe400078e00ff */
[----:B------:R-:W-:-:S07]  /*0500*/  @!P2 IMAD.MOV.U32 R19, RZ, RZ, 0x7ff00000 ;  /* 0x7ff00000ff13a424 */ /* 0x000fce00078e00ff */
.L_x_40:
[----:B------:R-:W-:Y:S05]  /*0510*/  BSYNC.RECONVERGENT B0 ;  /* 0x0000000000007941 */ /* 0x000fea0003800200 */
.L_x_39:
[----:B------:R-:W-:Y:S01]  /*0520*/  FSEL R12, R18, RZ, P1 ;  /* 0x000000ff120c7208 */ /* 0x000fe20000800000 */
[----:B------:R-:W-:Y:S01]  /*0530*/  BSSY.RECONVERGENT B0, `(.L_x_41) ;  /* 0x0000006000007945 */ /* 0x000fe20003800200 */
[----:B------:R-:W-:Y:S01]  /*0540*/  FSEL R13, R19, 1.875, P1 ;  /* 0x3ff00000130d7808 */ /* 0x000fe20000800000 */
[----:B------:R-:W-:Y:S01]  /*0550*/  IMAD.MOV.U32 R3, RZ, RZ, R21 ;  /* 0x000000ffff037224 */ /* 0x000fe200078e0015 */
[----:B------:R-:W-:-:S04]  /*0560*/  MOV R36, 0x590 ;  /* 0x0000059000247802 */ /* 0x000fc80000000f00 */
[----:B------:R-:W-:-:S11]  /*0570*/  DADD R14, R14, R12 ;  /* 0x000000000e0e7229 */ /* 0x000fd6000000000c */
[----:B------:R-:W-:Y:S05]  /*0580*/  CALL.REL.NOINC `($_Z8MatchingPdS_iPi$__internal_accurate_pow) ;  /* 0x0000000400747944 */ /* 0x000fea0003c00000 */
[----:B------:R-:W-:Y:S05]  /*0590*/  BSYNC.RECONVERGENT B0 ;  /* 0x0000000000007941 */ /* 0x000fea0003800200 */
.L_x_41:
[C---:B------:R-:W-:Y:S01]  /*05a0*/  DADD R12, R16.reuse, 2 ;  /* 0x40000000100c7429 */ /* 0x040fe20000000000 */
[----:B------:R-:W-:Y:S01]  /*05b0*/  BSSY.RECONVERGENT B0, `(.L_x_42) ;  /* 0x000000e000007945 */ /* 0x000fe20003800200 */
[C---:B------:R-:W-:Y:S02]  /*05c0*/  DSETP.NEU.AND P2, PT, R16.reuse, RZ, PT ;  /* 0x000000ff1000722a */ /* 0x040fe40003f4d000 */
[----:B------:R-:W-:-:S04]  /*05d0*/  DSETP.NEU.AND P1, PT, R16, 1, PT ;  /* 0x3ff000001000742a */ /* 0x000fc80003f2d000 */
[----:B------:R-:W-:Y:S02]  /*05e0*/  FSEL R18, R18, RZ, P2 ;  /* 0x000000ff12127208 */ /* 0x000fe40001000000 */
[----:B------:R-:W-:Y:S02]  /*05f0*/  LOP3.LUT R12, R13, 0x7ff00000, RZ, 0xc0, !PT ;  /* 0x7ff000000d0c7812 */ /* 0x000fe400078ec0ff */
[----:B------:R-:W-:Y:S02]  /*0600*/  FSEL R19, R3, RZ, P2 ;  /* 0x000000ff03137208 */ /* 0x000fe40001000000 */
[----:B------:R-:W-:-:S13]  /*0610*/  ISETP.NE.AND P3, PT, R12, 0x7ff00000, PT ;  /* 0x7ff000000c00780c */ /* 0x000fda0003f65270 */
[----:B------:R-:W-:Y:S05]  /*0620*/  @P3 BRA `(.L_x_43) ;  /* 0x0000000000183947 */ /* 0x000fea0003800000 */
[----:B------:R-:W-:-:S14]  /*0630*/  DSETP.NAN.AND P2, PT, R16, R16, PT ;  /* 0x000000101000722a */ /* 0x000fdc0003f48000 */
[----:B------:R-:W-:Y:S01]  /*0640*/  @P2 DADD R18, R16, 2 ;  /* 0x4000000010122429 */ /* 0x000fe20000000000 */
[----:B------:R-:W-:Y:S10]  /*0650*/  @P2 BRA `(.L_x_43) ;  /* 0x00000000000c2947 */ /* 0x000ff40003800000 */
[----:B------:R-:W-:-:S14]  /*0660*/  DSETP.NEU.AND P2, PT, |R16|, +INF , PT ;  /* 0x7ff000001000742a */ /* 0x000fdc0003f4d200 */
[----:B------:R-:W-:Y:S02]  /*0670*/  @!P2 IMAD.MOV.U32 R18, RZ, RZ, 0x0 ;  /* 0x00000000ff12a424 */ /* 0x000fe400078e00ff */
[----:B------:R-:W-:-:S07]  /*0680*/  @!P2 IMAD.MOV.U32 R19, RZ, RZ, 0x7ff00000 ;  /* 0x7ff00000ff13a424 */ /* 0x000fce00078e00ff */
.L_x_43:
[----:B------:R-:W-:Y:S05]  /*0690*/  BSYNC.RECONVERGENT B0 ;  /* 0x0000000000007941 */ /* 0x000fea0003800200 */
.L_x_42:
[----:B------:R-:W-:Y:S01]  /*06a0*/  FSEL R16, R18, RZ, P1 ;  /* 0x000000ff12107208 */ /* 0x000fe20000800000 */
[----:B------:R-:W-:Y:S01]  /*06b0*/  IMAD.MOV.U32 R18, RZ, RZ, 0x0 ;  /* 0x00000000ff127424 */ /* 0x000fe200078e00ff */
[----:B------:R-:W-:Y:S01]  /*06c0*/  FSEL R17, R19, 1.875, P1 ;  /* 0x3ff0000013117808 */ /* 0x000fe20000800000 */
[----:B------:R-:W-:Y:S01]  /*06d0*/  IMAD.MOV.U32 R19, RZ, RZ, 0x3fd80000 ;  /* 0x3fd80000ff137424 */ /* 0x000fe200078e00ff */
[----:B------:R-:W-:Y:S04]  /*06e0*/  BSSY.RECONVERGENT B0, `(.L_x_44) ;  /* 0x0000014000007945 */ /* 0x000fe80003800200 */
[----:B------:R-:W-:-:S06]  /*06f0*/  DADD R16, R14, R16 ;  /* 0x000000000e107229 */ /* 0x000fcc0000000010 */
[----:B------:R-:W0:Y:S04]  /*0700*/  MUFU.RSQ64H R15, R17 ;  /* 0x00000011000f7308 */ /* 0x000e280000001c00 */
[----:B------:R-:W-:-:S04]  /*0710*/  IADD3 R14, PT, PT, R17, -0x3500000, RZ ;  /* 0xfcb00000110e7810 */ /* 0x000fc80007ffe0ff */
[----:B------:R-:W-:Y:S02]  /*0720*/  ISETP.GE.U32.AND P1, PT, R14, 0x7ca00000, PT ;  /* 0x7ca000000e00780c */ /* 0x000fe40003f26070 */
[----:B0-----:R-:W-:-:S08]  /*0730*/  DMUL R12, R14, R14 ;  /* 0x0000000e0e0c7228 */ /* 0x001fd00000000000 */
[----:B------:R-:W-:-:S08]  /*0740*/  DFMA R12, R16, -R12, 1 ;  /* 0x3ff00000100c742b */ /* 0x000fd0000000080c */
        /* <DEDUP_REMOVED lines=10> */
[----:B------:R-:W-:Y:S05]  /*07f0*/  CALL.REL.NOINC `($__internal_3_$__cuda_sm20_dsqrt_rn_f64_mediumpath_v1) ;  /* 0x0000000000307944 */ /* 0x000fea0003c00000 */
[----:B------:R-:W-:Y:S01]  /*0800*/  IMAD.MOV.U32 R12, RZ, RZ, R14 ;  /* 0x000000ffff0c7224 */ /* 0x000fe200078e000e */
[----:B------:R-:W-:-:S07]  /*0810*/  MOV R13, R15 ;  /* 0x0000000f000d7202 */ /* 0x000fce0000000f00 */
.L_x_45:
[----:B------:R-:W-:Y:S05]  /*0820*/  BSYNC.RECONVERGENT B0 ;  /* 0x0000000000007941 */ /* 0x000fea0003800200 */
.L_x_44:
[----:B------:R-:W-:Y:S01]  /*0830*/  DSETP.GEU.AND P1, PT, R12, R8, PT ;  /* 0x000000080c00722a */ /* 0x000fe20003f2e000 */
[----:B------:R-:W-:-:S05]  /*0840*/  IADD3 R10, P2, PT, R10, 0x18, RZ ;  /* 0x000000180a0a7810 */ /* 0x000fca0007f5e0ff */
[----:B------:R-:W-:-:S08]  /*0850*/  IMAD.X R11, RZ, RZ, R11, P2 ;  /* 0x000000ffff0b7224 */ /* 0x000fd000010e060b */
[----:B------:R0:W-:Y:S01]  /*0860*/  @!P1 STG.E desc[UR6][R4.64], R0 ;  /* 0x0000000004009986 */ /* 0x0001e2000c101906 */
[----:B------:R-:W-:Y:S02]  /*0870*/  @!P1 IMAD.MOV.U32 R8, RZ, RZ, R12 ;  /* 0x000000ffff089224 */ /* 0x000fe400078e000c */
[----:B------:R-:W-:Y:S02]  /*0880*/  @!P1 IMAD.MOV.U32 R9, RZ, RZ, R13 ;  /* 0x000000ffff099224 */ /* 0x000fe400078e000d */
[----:B0-----:R-:W-:Y:S01]  /*0890*/  VIADD R0, R0, 0x1 ;  /* 0x0000000100007836 */ /* 0x001fe20000000000 */
[----:B------:R-:W-:Y:S06]  /*08a0*/  @P0 BRA `(.L_x_46) ;  /* 0xfffffff800300947 */ /* 0x000fec000383ffff */
[----:B------:R-:W-:Y:S05]  /*08b0*/  EXIT ;  /* 0x000000000000794d */ /* 0x000fea0003800000 */
        .weak           $__internal_3_$__cuda_sm20_dsqrt_rn_f64_mediumpath_v1
        .type           $__internal_3_$__cuda_sm20_dsqrt_rn_f64_mediumpath_v1,@function
        .size           $__internal_3_$__cuda_sm20_dsqrt_rn_f64_mediumpath_v1,($_Z8MatchingPdS_iPi$__internal_accurate_pow - $__internal_3_$__cuda_sm20_dsqrt_rn_f64_mediumpath_v1)
$__internal_3_$__cuda_sm20_dsqrt_rn_f64_mediumpath_v1:
[----:B------:R-:W-:Y:S01]  /*08c0*/  ISETP.GE.U32.AND P1, PT, R14, -0x3400000, PT ;  /* 0xfcc000000e00780c */ /* 0x000fe20003f26070 */
[----:B------:R-:W-:Y:S01]  /*08d0*/  BSSY.RECONVERGENT B1, `(.L_x_47) ;  /* 0x0000026000017945 */ /* 0x000fe20003800200 */
[----:B------:R-:W-:Y:S01]  /*08e0*/  IMAD.MOV.U32 R18, RZ, RZ, R20 ;  /* 0x000000ffff127224 */ /* 0x000fe200078e0014 */
[----:B------:R-:W-:Y:S01]  /*08f0*/  MOV R14, R24 ;  /* 0x00000018000e7202 */ /* 0x000fe20000000f00 */
[----:B------:R-:W-:-:S09]  /*0900*/  IMAD.MOV.U32 R15, RZ, RZ, R25 ;  /* 0x000000ffff0f7224 */ /* 0x000fd200078e0019 */
        /* <DEDUP_REMOVED lines=9> */
.L_x_48:
        /* <DEDUP_REMOVED lines=9> */
[----:B------:R-:W-:Y:S01]  /*0a30*/  MOV R20, 0x0 ;  /* 0x0000000000147802 */ /* 0x000fe20000000f00 */
[----:B------:R-:W-:Y:S02]  /*0a40*/  IMAD.MOV.U32 R16, RZ, RZ, RZ ;  /* 0x000000ffff107224 */ /* 0x000fe400078e00ff */
[----:B------:R-:W-:Y:S02]  /*0a50*/  IMAD.MOV.U32 R21, RZ, RZ, 0x3fd80000 ;  /* 0x3fd80000ff157424 */ /* 0x000fe400078e00ff */
[----:B------:R-:W0:Y:S02]  /*0a60*/  MUFU.RSQ64H R17, R15 ;  /* 0x0000000f00117308 */ /* 0x000e240000001c00 */
[----:B0-----:R-:W-:-:S08]  /*0a70*/  DMUL R18, R16, R16 ;  /* 0x0000001010127228 */ /* 0x001fd00000000000 */
[----:B------:R-:W-:-:S08]  /*0a80*/  DFMA R18, R14, -R18, 1 ;  /* 0x3ff000000e12742b */ /* 0x000fd00000000812 */
[----:B------:R-:W-:Y:S02]  /*0a90*/  DFMA R20, R18, R20, 0.5 ;  /* 0x3fe000001214742b */ /* 0x000fe40000000014 */
[----:B------:R-:W-:-:S08]  /*0aa0*/  DMUL R18, R16, R18 ;  /* 0x0000001210127228 */ /* 0x000fd00000000000 */
[----:B------:R-:W-:-:S08]  /*0ab0*/  DFMA R18, R20, R18, R16 ;  /* 0x000000121412722b */ /* 0x000fd00000000010 */
[----:B------:R-:W-:Y:S02]  /*0ac0*/  DMUL R16, R14, R18 ;  /* 0x000000120e107228 */ /* 0x000fe40000000000 */
[----:B------:R-:W-:-:S06]  /*0ad0*/  VIADD R19, R19, 0xfff00000 ;  /* 0xfff0000013137836 */ /* 0x000fcc0000000000 */
[----:B------:R-:W-:-:S08]  /*0ae0*/  DFMA R20, R16, -R16, R14 ;  /* 0x800000101014722b */ /* 0x000fd0000000000e */
[----:B------:R-:W-:-:S10]  /*0af0*/  DFMA R14, R18, R20, R16 ;  /* 0x00000014120e722b */ /* 0x000fd40000000010 */
[----:B------:R-:W-:Y:S01]  /*0b00*/  VIADD R15, R15, 0xfcb00000 ;  /* 0xfcb000000f0f7836 */ /* 0x000fe20000000000 */
[----:B------:R-:W-:Y:S06]  /*0b10*/  BRA `(.L_x_49) ;  /* 0x0000000000047947 */ /* 0x000fec0003800000 */
.L_x_50:
[----:B------:R-:W-:-:S11]  /*0b20*/  DADD R14, R16, R16 ;  /* 0x00000000100e7229 */ /* 0x000fd60000000010 */
.L_x_49:
[----:B------:R-:W-:Y:S05]  /*0b30*/  BSYNC.RECONVERGENT B1 ;  /* 0x0000000000017941 */ /* 0x000fea0003800200 */
.L_x_47:
[----:B------:R-:W-:-:S04]  /*0b40*/  IMAD.MOV.U32 R13, RZ, RZ, 0x0 ;  /* 0x00000000ff0d7424 */ /* 0x000fc800078e00ff */
[----:B------:R-:W-:Y:S05]  /*0b50*/  RET.REL.NODEC R12 `(_Z8MatchingPdS_iPi) ;  /* 0xfffffff40c287950 */ /* 0x000fea0003c3ffff */
        .type           $_Z8MatchingPdS_iPi$__internal_accurate_pow,@function
        .size           $_Z8MatchingPdS_iPi$__internal_accurate_pow,(.L_x_58 - $_Z8MatchingPdS_iPi$__internal_accurate_pow)
$_Z8MatchingPdS_iPi$__internal_accurate_pow:
[----:B------:R-:W-:Y:S01]  /*0b60*/  ISETP.GT.U32.AND P1, PT, R3, 0xfffff, PT ;  /* 0x000fffff0300780c */ /* 0x000fe20003f24070 */
[----:B------:R-:W-:Y:S01]  /*0b70*/  IMAD.MOV.U32 R26, RZ, RZ, RZ ;  /* 0x000000ffff1a7224 */ /* 0x000fe200078e00ff */
[----:B------:R-:W-:Y:S01]  /*0b80*/  MOV R21, R3 ;  /* 0x0000000300157202 */ /* 0x000fe20000000f00 */
[----:B------:R-:W-:Y:S01]  /*0b90*/  IMAD.MOV.U32 R24, RZ, RZ, 0x41ad3b5a ;  /* 0x41ad3b5aff187424 */ /* 0x000fe200078e00ff */
[----:B------:R-:W-:Y:S01]  /*0ba0*/  UMOV UR4, 0x7d2cafe2 ;  /* 0x7d2cafe200047882 */ /* 0x000fe20000000000 */
[----:B------:R-:W-:Y:S01]  /*0bb0*/  IMAD.MOV.U32 R25, RZ, RZ, 0x3ed0f5d2 ;  /* 0x3ed0f5d2ff197424 */ /* 0x000fe200078e00ff */
[----:B------:R-:W-:Y:S01]  /*0bc0*/  UMOV UR5, 0x3eb0f5ff ;  /* 0x3eb0f5ff00057882 */ /* 0x000fe20000000000 */
[----:B------:R-:W-:Y:S01]  /*0bd0*/  SHF.R.U32.HI R3, RZ, 0x14, R3 ;  /* 0x00000014ff037819 */ /* 0x000fe20000011603 */
[----:B------:R-:W-:Y:S01]  /*0be0*/  UMOV UR8, 0x3b39803f ;  /* 0x3b39803f00087882 */ /* 0x000fe20000000000 */
[----:B------:R-:W-:-:S04]  /*0bf0*/  UMOV UR9, 0x3c7abc9e ;  /* 0x3c7abc9e00097882 */ /* 0x000fc80000000000 */
[----:B------:R-:W-:-:S10]  /*0c00*/  @!P1 DMUL R18, R20, 1.80143985094819840000e+16 ;  /* 0x4350000014129828 */ /* 0x000fd40000000000 */
[----:B------:R-:W-:Y:S01]  /*0c10*/  @!P1 IMAD.MOV.U32 R21, RZ, RZ, R19 ;  /* 0x000000ffff159224 */ /* 0x000fe200078e0013 */
[----:B------:R-:W-:Y:S01]  /*0c20*/  @!P1 LEA.HI R3, R19, 0xffffffca, RZ, 0xc ;  /* 0xffffffca13039811 */ /* 0x000fe200078f60ff */
[----:B------:R-:W-:-:S03]  /*0c30*/  @!P1 IMAD.MOV.U32 R20, RZ, RZ, R18 ;  /* 0x000000ffff149224 */ /* 0x000fc600078e0012 */
[----:B------:R-:W-:Y:S01]  /*0c40*/  LOP3.LUT R21, R21, 0x800fffff, RZ, 0xc0, !PT ;  /* 0x800fffff15157812 */ /* 0x000fe200078ec0ff */
[----:B------:R-:W-:Y:S02]  /*0c50*/  IMAD.MOV.U32 R22, RZ, RZ, R20 ;  /* 0x000000ffff167224 */ /* 0x000fe400078e0014 */
[----:B------:R-:W-:Y:S01]  /*0c60*/  VIADD R18, R3, 0xfffffc01 ;  /* 0xfffffc0103127836 */ /* 0x000fe20000000000 */
[----:B------:R-:W-:-:S04]  /*0c70*/  LOP3.LUT R23, R21, 0x3ff00000, RZ, 0xfc, !PT ;  /* 0x3ff0000015177812 */ /* 0x000fc800078efcff */
[----:B------:R-:W-:-:S13]  /*0c80*/  ISETP.GE.U32.AND P2, PT, R23, 0x3ff6a09f, PT ;  /* 0x3ff6a09f1700780c */ /* 0x000fda0003f46070 */
[----:B------:R-:W-:Y:S02]  /*0c90*/  @P2 VIADD R21, R23, 0xfff00000 ;  /* 0xfff0000017152836 */ /* 0x000fe40000000000 */
[----:B------:R-:W-:-:S03]  /*0ca0*/  @P2 VIADD R18, R3, 0xfffffc02 ;  /* 0xfffffc0203122836 */ /* 0x000fc60000000000 */
[----:B------:R-:W-:-:S06]  /*0cb0*/  @P2 MOV R23, R21 ;  /* 0x0000001500172202 */ /* 0x000fcc0000000f00 */
        /* <DEDUP_REMOVED lines=8> */
[----:B------:R-:W-:-:S08]  /*0d40*/  DMUL R32, R20, R20 ;  /* 0x0000001414207228 */ /* 0x000fd00000000000 */
[----:B------:R-:W-:Y:S01]  /*0d50*/  DFMA R24, R32, UR4, R24 ;  /* 0x0000000420187c2b */ /* 0x000fe20008000018 */
[----:B------:R-:W-:Y:S01]  /*0d60*/  UMOV UR4, 0x75488a3f ;  /* 0x75488a3f00047882 */ /* 0x000fe20000000000 */
[----:B------:R-:W-:-:S06]  /*0d70*/  UMOV UR5, 0x3ef3b20a ;  /* 0x3ef3b20a00057882 */ /* 0x000fcc0000000000 */
[----:B------:R-:W-:Y:S01]  /*0d80*/  DFMA R30, R32, R24, UR4 ;  /* 0x00000004201e7e2b */ /* 0x000fe20008000018 */
[----:B------:R-:W-:Y:S01]  /*0d90*/  UMOV UR4, 0xe4faecd5 ;  /* 0xe4faecd500047882 */ /* 0x000fe20000000000 */
[----:B------:R-:W-:Y:S01]  /*0da0*/  UMOV UR5, 0x3f1745cd ;  /* 0x3f1745cd00057882 */ /* 0x000fe20000000000 */
[----:B------:R-:W-:-:S05]  /*0db0*/  DADD R24, R22, -R20 ;  /* 0x0000000016187229 */ /* 0x000fca0000000814 */
[----:B------:R-:W-:Y:S01]  /*0dc0*/  DFMA R30, R32, R30, UR4 ;  /* 0x00000004201e7e2b */ /* 0x000fe2000800001e */
[----:B------:R-:W-:Y:S01]  /*0dd0*/  UMOV UR4, 0x258a578b ;  /* 0x258a578b00047882 */ /* 0x000fe20000000000 */
[----:B------:R-:W-:Y:S01]  /*0de0*/  UMOV UR5, 0x3f3c71c7 ;  /* 0x3f3c71c700057882 */ /* 0x000fe20000000000 */
[----:B------:R-:W-:-:S05]  /*0df0*/  DADD R24, R24, R24 ;  /* 0x0000000018187229 */ /* 0x000fca0000000018 */
[----:B------:R-:W-:Y:S01]  /*0e00*/  DFMA R30, R32, R30, UR4 ;  /* 0x00000004201e7e2b */ /* 0x000fe2000800001e */
[----:B------:R-:W-:Y:S01]  /*0e10*/  UMOV UR4, 0x9242b910 ;  /* 0x9242b91000047882 */ /* 0x000fe20000000000 */
[----:B------:R-:W-:Y:S01]  /*0e20*/  UMOV UR5, 0x3f624924 ;  /* 0x3f62492400057882 */ /* 0x000fe20000000000 */
[----:B------:R-:W-:-:S05]  /*0e30*/  DFMA R24, R22, -R20, R24 ;  /* 0x800000141618722b */ /* 0x000fca0000000018 */
[----:B------:R-:W-:Y:S01]  /*0e40*/  DFMA R30, R32, R30, UR4 ;  /* 0x00000004201e7e2b */ /* 0x000fe2000800001e */
[----:B------:R-:W-:Y:S01]  /*0e50*/  UMOV UR4, 0x99999dfb ;  /* 0x99999dfb00047882 */ /* 0x000fe20000000000 */
[----:B------:R-:W-:Y:S01]  /*0e60*/  UMOV UR5, 0x3f899999 ;  /* 0x3f89999900057882 */ /* 0x000fe20000000000 */
[----:B------:R-:W-:Y:S02]  /*0e70*/  DMUL R24, R26, R24 ;  /* 0x000000181a187228 */ /* 0x000fe40000000000 */
[----:B------:R-:W-:-:S03]  /*0e80*/  DMUL R26, R20, R20 ;  /* 0x00000014141a7228 */ /* 0x000fc60000000000 */
[----:B------:R-:W-:Y:S01]  /*0e90*/  DFMA R30, R32, R30, UR4 ;  /* 0x00000004201e7e2b */ /* 0x000fe2000800001e */
[----:B------:R-:W-:Y:S01]  /*0ea0*/  UMOV UR4, 0x55555555 ;  /* 0x5555555500047882 */ /* 0x000fe20000000000 */
[----:B------:R-:W-:-:S03]  /*0eb0*/  UMOV UR5, 0x3fb55555 ;  /* 0x3fb5555500057882 */ /* 0x000fc60000000000 */
[----:B------:R-:W-:-:S03]  /*0ec0*/  DMUL R34, R20, R26 ;  /* 0x0000001a14227228 */ /* 0x000fc60000000000 */
[----:B------:R-:W-:-:S08]  /*0ed0*/  DFMA R22, R32, R30, UR4 ;  /* 0x0000000420167e2b */ /* 0x000fd0000800001e */
[----:B------:R-:W-:Y:S01]  /*0ee0*/  DADD R28, -R22, UR4 ;  /* 0x00000004161c7e29 */ /* 0x000fe20008000100 */
[----:B------:R-:W-:Y:S01]  /*0ef0*/  UMOV UR4, 0xb9e7b0 ;  /* 0x00b9e7b000047882 */ /* 0x000fe20000000000 */
[----:B------:R-:W-:-:S06]  /*0f00*/  UMOV UR5, 0x3c46a4cb ;  /* 0x3c46a4cb00057882 */ /* 0x000fcc0000000000 */
[----:B------:R-:W-:Y:S02]  /*0f10*/  DFMA R28, R32, R30, R28 ;  /* 0x0000001e201c722b */ /* 0x000fe4000000001c */
[----:B------:R-:W-:Y:S01]  /*0f20*/  DFMA R30, R20, R20, -R26 ;  /* 0x00000014141e722b */ /* 0x000fe2000000081a */
[----:B------:R-:W-:Y:S01]  /*0f30*/  VIADD R33, R25, 0x100000 ;  /* 0x0010000019217836 */ /* 0x000fe20000000000 */
[----:B------:R-:W-:-:S06]  /*0f40*/  MOV R32, R24 ;  /* 0x0000001800207202 */ /* 0x000fcc0000000f00 */
[----:B------:R-:W-:Y:S02]  /*0f50*/  DFMA R30, R20, R32, R30 ;  /* 0x00000020141e722b */ /* 0x000fe4000000001e */
[----:B------:R-:W-:Y:S01]  /*0f60*/  DADD R32, R28, -UR4 ;  /* 0x800000041c207e29 */ /* 0x000fe20008000000 */
[----:B------:R-:W-:Y:S01]  /*0f70*/  UMOV UR4, 0x80000000 ;  /* 0x8000000000047882 */ /* 0x000fe20000000000 */
[----:B------:R-:W-:Y:S01]  /*0f80*/  DFMA R28, R20, R26, -R34 ;  /* 0x0000001a141c722b */ /* 0x000fe20000000822 */
[----:B------:R-:W-:-:S07]  /*0f90*/  UMOV UR5, 0x43300000 ;  /* 0x4330000000057882 */ /* 0x000fce0000000000 */
[----:B------:R-:W-:Y:S02]  /*0fa0*/  DFMA R28, R24, R26, R28 ;  /* 0x0000001a181c722b */ /* 0x000fe4000000001c */
[----:B------:R-:W-:-:S06]  /*0fb0*/  DADD R26, R22, R32 ;  /* 0x00000000161a7229 */ /* 0x000fcc0000000020 */
[----:B------:R-:W-:Y:S02]  /*0fc0*/  DFMA R28, R20, R30, R28 ;  /* 0x0000001e141c722b */ /* 0x000fe4000000001c */
[----:B------:R-:W-:Y:S02]  /*0fd0*/  DADD R30, R22, -R26 ;  /* 0x00000000161e7229 */ /* 0x000fe4000000081a */
[----:B------:R-:W-:-:S06]  /*0fe0*/  DMUL R22, R26, R34 ;  /* 0x000000221a167228 */ /* 0x000fcc0000000000 */
[----:B------:R-:W-:Y:S02]  /*0ff0*/  DADD R32, R32, R30 ;  /* 0x0000000020207229 */ /* 0x000fe4000000001e */
[----:B------:R-:W-:-:S08]  /*1000*/  DFMA R30, R26, R34, -R22 ;  /* 0x000000221a1e722b */ /* 0x000fd00000000816 */
        /* <DEDUP_REMOVED lines=9> */
[----:B------:R-:W-:Y:S01]  /*10a0*/  DADD R24, R24, R20 ;  /* 0x0000000018187229 */ /* 0x000fe20000000014 */
[----:B------:R-:W-:Y:S01]  /*10b0*/  LOP3.LUT R20, R18, 0x80000000, RZ, 0x3c, !PT ;  /* 0x8000000012147812 */ /* 0x000fe200078e3cff */
[----:B------:R-:W-:-:S06]  /*10c0*/  IMAD.MOV.U32 R21, RZ, RZ, 0x43300000 ;  /* 0x43300000ff157424 */ /* 0x000fcc00078e00ff */
[----:B------:R-:W-:Y:S02]  /*10d0*/  DADD R22, R26, R24 ;  /* 0x000000001a167229 */ /* 0x000fe40000000018 */
[----:B------:R-:W-:Y:S01]  /*10e0*/  DADD R20, R20, -UR4 ;  /* 0x8000000414147e29 */ /* 0x000fe20008000000 */
[----:B------:R-:W-:Y:S01]  /*10f0*/  UMOV UR4, 0xfefa39ef ;  /* 0xfefa39ef00047882 */ /* 0x000fe20000000000 */
[----:B------:R-:W-:-:S04]  /*1100*/  UMOV UR5, 0x3fe62e42 ;  /* 0x3fe62e4200057882 */ /* 0x000fc80000000000 */
[--C-:B------:R-:W-:Y:S02]  /*1110*/  DADD R28, R26, -R22.reuse ;  /* 0x000000001a1c7229 */ /* 0x100fe40000000816 */
[----:B------:R-:W-:-:S06]  /*1120*/  DFMA R18, R20, UR4, R22 ;  /* 0x0000000414127c2b */ /* 0x000fcc0008000016 */
[----:B------:R-:W-:Y:S02]  /*1130*/  DADD R28, R24, R28 ;  /* 0x00000000181c7229 */ /* 0x000fe4000000001c */
[----:B------:R-:W-:-:S08]  /*1140*/  DFMA R26, R20, -UR4, R18 ;  /* 0x80000004141a7c2b */ /* 0x000fd00008000012 */
        /* <DEDUP_REMOVED lines=8> */
[----:B------:R-:W-:Y:S01]  /*11d0*/  IMAD.MOV.U32 R18, RZ, RZ, 0x652b82fe ;  /* 0x652b82feff127424 */ /* 0x000fe200078e00ff */
[----:B------:R-:W-:-:S06]  /*11e0*/  MOV R19, 0x3ff71547 ;  /* 0x3ff7154700137802 */ /* 0x000fcc0000000f00 */
        /* <DEDUP_REMOVED lines=42> */
[----:B------:R-:W-:Y:S02]  /*1490*/  IMAD R25, R18, 0x100000, R23 ;  /* 0x0010000012197824 */ /* 0x000fe400078e0217 */
[----:B------:R-:W-:Y:S01]  /*14a0*/  IMAD.MOV.U32 R24, RZ, RZ, R22 ;  /* 0x000000ffff187224 */ /* 0x000fe200078e0016 */
[----:B------:R-:W-:Y:S06]  /*14b0*/  @!P1 BRA `(.L_x_51) ;  /* 0x0000000000309947 */ /* 0x000fec0003800000 */
[----:B------:R-:W-:Y:S01]  /*14c0*/  FSETP.GEU.AND P2, PT, |R21|, 4.2275390625, PT ;  /* 0x408748001500780b */ /* 0x000fe20003f4e200 */
[C---:B------:R-:W-:Y:S02]  /*14d0*/  DADD R24, R20.reuse, +INF ;  /* 0x7ff0000014187429 */ /* 0x040fe40000000000 */
[----:B------:R-:W-:-:S08]  /*14e0*/  DSETP.GEU.AND P1, PT, R20, RZ, PT ;  /* 0x000000ff1400722a */ /* 0x000fd00003f2e000 */
[----:B------:R-:W-:Y:S02]  /*14f0*/  FSEL R24, R24, RZ, P1 ;  /* 0x000000ff18187208 */ /* 0x000fe40000800000 */
[----:B------:R-:W-:Y:S02]  /*1500*/  @!P2 LEA.HI R3, R18, R18, RZ, 0x1 ;  /* 0x000000121203a211 */ /* 0x000fe400078f08ff */
[----:B------:R-:W-:Y:S02]  /*1510*/  FSEL R25, R25, RZ, P1 ;  /* 0x000000ff19197208 */ /* 0x000fe40000800000 */
[----:B------:R-:W-:-:S04]  /*1520*/  @!P2 SHF.R.S32.HI R3, RZ, 0x1, R3 ;  /* 0x00000001ff03a819 */ /* 0x000fc80000011403 */
[----:B------:R-:W-:Y:S01]  /*1530*/  @!P2 IADD3 R18, PT, PT, R18, -R3, RZ ;  /* 0x800000031212a210 */ /* 0x000fe20007ffe0ff */
[----:B------:R-:W-:-:S03]  /*1540*/  @!P2 IMAD R23, R3, 0x100000, R23 ;  /* 0x001000000317a824 */ /* 0x000fc600078e0217 */
[----:B------:R-:W-:Y:S01]  /*1550*/  @!P2 LEA R19, R18, 0x3ff00000, 0x14 ;  /* 0x3ff000001213a811 */ /* 0x000fe200078ea0ff */
[----:B------:R-:W-:-:S06]  /*1560*/  @!P2 IMAD.MOV.U32 R18, RZ, RZ, RZ ;  /* 0x000000ffff12a224 */ /* 0x000fcc00078e00ff */
[----:B------:R-:W-:-:S11]  /*1570*/  @!P2 DMUL R24, R22, R18 ;  /* 0x000000121618a228 */ /* 0x000fd60000000000 */
.L_x_51:
[----:B------:R-:W-:Y:S01]  /*1580*/  DFMA R26, R26, R24, R24 ;  /* 0x000000181a1a722b */ /* 0x000fe20000000018 */
[----:B------:R-:W-:Y:S01]  /*1590*/  IMAD.MOV.U32 R37, RZ, RZ, 0x0 ;  /* 0x00000000ff257424 */ /* 0x000fe200078e00ff */
[----:B------:R-:W-:-:S08]  /*15a0*/  DSETP.NEU.AND P1, PT, |R24|, +INF , PT ;  /* 0x7ff000001800742a */ /* 0x000fd00003f2d200 */
[----:B------:R-:W-:Y:S02]  /*15b0*/  FSEL R18, R24, R26, !P1 ;  /* 0x0000001a18127208 */ /* 0x000fe40004800000 */
[----:B------:R-:W-:Y:S01]  /*15c0*/  FSEL R3, R25, R27, !P1 ;  /* 0x0000001b19037208 */ /* 0x000fe20004800000 */
[----:B------:R-:W-:Y:S06]  /*15d0*/  RET.REL.NODEC R36 `(_Z8MatchingPdS_iPi) ;  /* 0xffffffe824887950 */ /* 0x000fec0003c3ffff */
.L_x_52:
        /* <DEDUP_REMOVED lines=10> */
.L_x_58:


//--------------------- .nv.global.init           --------------------------
	.section	.nv.global.init,"aw",@progbits
.nv.global.init:
	.type		$str,@object
	.size		$str,(.L_0 - $str)
$str:
        /*0000*/ 	.byte	0x62, 0x61, 0x72, 0x20, 0x44, 0x3a, 0x20, 0x25, 0x2e, 0x33, 0x66, 0x20, 0x00
.L_0:


//--------------------- .nv.shared.reserved.0     --------------------------
	.section	.nv.shared.reserved.0,"aw",@nobits
	.weak		__nv_reservedSMEM_offset_0_alias
	.size		__nv_reservedSMEM_offset_0_alias, 0, 64
	.other		__nv_reservedSMEM_offset_0_alias,@"STO_CUDA_RESERVED_SHARED STV_DEFAULT"
__nv_reservedSMEM_offset_0_alias:
	.zero		0
	.zero		64


//--------------------- .nv.constant0._Z5ErrorPdiS_S_PiS_i --------------------------
	.section	.nv.constant0._Z5ErrorPdiS_S_PiS_i,"a",@progbits
	.sectionflags	@""
	.align	4
.nv.constant0._Z5ErrorPdiS_S_PiS_i:
	.zero		948


//--------------------- .nv.constant0._Z6repmatPdS_ --------------------------
	.section	.nv.constant0._Z6repmatPdS_,"a",@progbits
	.sectionflags	@""
	.align	4
.nv.constant0._Z6repmatPdS_:
	.zero		912


//--------------------- .nv.constant0._Z9centr_devPdS_PiS_S_S_S_ --------------------------
	.section	.nv.constant0._Z9centr_devPdS_PiS_S_S_S_,"a",@progbits
	.sectionflags	@""
	.align	4
.nv.constant0._Z9centr_devPdS_PiS_S_S_S_:
	.zero		952


//--------------------- .nv.constant0._Z8MatchingPdS_iPi --------------------------
	.section	.nv.constant0._Z8MatchingPdS_iPi,"a",@progbits
	.sectionflags	@""
	.align	4
.nv.constant0._Z8MatchingPdS_iPi:
	.zero		928


//--------------------- SYMBOLS --------------------------

	.type		.nv.reservedSmem.offset0,@object
	.size		.nv.reservedSmem.offset0,0x4
	.type		vprintf,@function
